//
// Generated by NVIDIA NVVM Compiler
//
// Compiler Build ID: CL-36424714
// Cuda compilation tools, release 13.0, V13.0.88
// Based on NVVM 20.0.0
//

.version 9.0
.target sm_100
.address_size 64

	// .globl	_Z19matmul_naive_float4PKfS0_Pfiii

.visible .entry _Z19matmul_naive_float4PKfS0_Pfiii(
	.param .u64 .ptr .align 1 _Z19matmul_naive_float4PKfS0_Pfiii_param_0,
	.param .u64 .ptr .align 1 _Z19matmul_naive_float4PKfS0_Pfiii_param_1,
	.param .u64 .ptr .align 1 _Z19matmul_naive_float4PKfS0_Pfiii_param_2,
	.param .u32 _Z19matmul_naive_float4PKfS0_Pfiii_param_3,
	.param .u32 _Z19matmul_naive_float4PKfS0_Pfiii_param_4,
	.param .u32 _Z19matmul_naive_float4PKfS0_Pfiii_param_5
)
{
	.reg .pred 	%p<19>;
	.reg .b32 	%r<83>;
	.reg .b32 	%f<166>;
	.reg .b64 	%rd<176>;

	ld.param.u64 	%rd8, [_Z19matmul_naive_float4PKfS0_Pfiii_param_0];
	ld.param.u64 	%rd9, [_Z19matmul_naive_float4PKfS0_Pfiii_param_1];
	ld.param.u32 	%r31, [_Z19matmul_naive_float4PKfS0_Pfiii_param_3];
	ld.param.u32 	%r29, [_Z19matmul_naive_float4PKfS0_Pfiii_param_4];
	ld.param.u32 	%r30, [_Z19matmul_naive_float4PKfS0_Pfiii_param_5];
	cvta.to.global.u64 	%rd1, %rd9;
	cvta.to.global.u64 	%rd2, %rd8;
	mov.u32 	%r32, %ctaid.y;
	mov.u32 	%r33, %ntid.y;
	mov.u32 	%r34, %tid.y;
	mad.lo.s32 	%r1, %r32, %r33, %r34;
	mov.u32 	%r35, %ctaid.x;
	mov.u32 	%r36, %ntid.x;
	mov.u32 	%r37, %tid.x;
	mad.lo.s32 	%r2, %r35, %r36, %r37;
	setp.ge.s32 	%p1, %r1, %r31;
	setp.ge.s32 	%p2, %r2, %r30;
	or.pred  	%p3, %p1, %p2;
	@%p3 bra 	$L__BB0_24;
	shr.s32 	%r38, %r29, 31;
	shr.u32 	%r39, %r38, 30;
	add.s32 	%r40, %r29, %r39;
	and.b32  	%r80, %r40, -4;
	setp.lt.s32 	%p4, %r29, 4;
	mov.f32 	%f165, 0f00000000;
	@%p4 bra 	$L__BB0_10;
	mul.wide.u32 	%rd3, %r29, %r1;
	cvt.s64.s32 	%rd4, %r30;
	max.s32 	%r42, %r80, 4;
	add.s32 	%r4, %r42, -1;
	shr.u32 	%r43, %r4, 2;
	add.s32 	%r5, %r43, 1;
	setp.lt.u32 	%p5, %r29, 16;
	mov.f32 	%f165, 0f00000000;
	mov.b32 	%r77, 0;
	@%p5 bra 	$L__BB0_5;
	and.b32  	%r45, %r5, 2147483644;
	neg.s32 	%r76, %r45;
	mov.f32 	%f165, 0f00000000;
	mov.b32 	%r77, 0;
	cvt.s64.s32 	%rd14, %r2;
	shl.b64 	%rd18, %rd4, 2;
$L__BB0_4:
	.pragma "nounroll";
	cvt.u64.u32 	%rd10, %r77;
	add.s64 	%rd11, %rd3, %rd10;
	shl.b64 	%rd12, %rd11, 2;
	add.s64 	%rd13, %rd2, %rd12;
	ld.global.nc.v4.f32 	{%f26, %f27, %f28, %f29}, [%rd13];
	mad.lo.s64 	%rd15, %rd10, %rd4, %rd14;
	shl.b64 	%rd16, %rd15, 2;
	add.s64 	%rd17, %rd1, %rd16;
	ld.global.nc.f32 	%f30, [%rd17];
	add.s64 	%rd19, %rd17, %rd18;
	ld.global.nc.f32 	%f31, [%rd19];
	add.s64 	%rd20, %rd19, %rd18;
	ld.global.nc.f32 	%f32, [%rd20];
	add.s64 	%rd21, %rd20, %rd18;
	ld.global.nc.f32 	%f33, [%rd21];
	fma.rn.f32 	%f34, %f26, %f30, %f165;
	fma.rn.f32 	%f35, %f27, %f31, %f34;
	fma.rn.f32 	%f36, %f28, %f32, %f35;
	fma.rn.f32 	%f37, %f29, %f33, %f36;
	ld.global.nc.v4.f32 	{%f38, %f39, %f40, %f41}, [%rd13+16];
	add.s64 	%rd22, %rd21, %rd18;
	ld.global.nc.f32 	%f42, [%rd22];
	add.s64 	%rd23, %rd22, %rd18;
	ld.global.nc.f32 	%f43, [%rd23];
	add.s64 	%rd24, %rd23, %rd18;
	ld.global.nc.f32 	%f44, [%rd24];
	add.s64 	%rd25, %rd24, %rd18;
	ld.global.nc.f32 	%f45, [%rd25];
	fma.rn.f32 	%f46, %f38, %f42, %f37;
	fma.rn.f32 	%f47, %f39, %f43, %f46;
	fma.rn.f32 	%f48, %f40, %f44, %f47;
	fma.rn.f32 	%f49, %f41, %f45, %f48;
	ld.global.nc.v4.f32 	{%f50, %f51, %f52, %f53}, [%rd13+32];
	add.s64 	%rd26, %rd25, %rd18;
	ld.global.nc.f32 	%f54, [%rd26];
	add.s64 	%rd27, %rd26, %rd18;
	ld.global.nc.f32 	%f55, [%rd27];
	add.s64 	%rd28, %rd27, %rd18;
	ld.global.nc.f32 	%f56, [%rd28];
	add.s64 	%rd29, %rd28, %rd18;
	ld.global.nc.f32 	%f57, [%rd29];
	fma.rn.f32 	%f58, %f50, %f54, %f49;
	fma.rn.f32 	%f59, %f51, %f55, %f58;
	fma.rn.f32 	%f60, %f52, %f56, %f59;
	fma.rn.f32 	%f61, %f53, %f57, %f60;
	ld.global.nc.v4.f32 	{%f62, %f63, %f64, %f65}, [%rd13+48];
	add.s64 	%rd30, %rd29, %rd18;
	ld.global.nc.f32 	%f66, [%rd30];
	add.s64 	%rd31, %rd30, %rd18;
	ld.global.nc.f32 	%f67, [%rd31];
	add.s64 	%rd32, %rd31, %rd18;
	ld.global.nc.f32 	%f68, [%rd32];
	add.s64 	%rd33, %rd32, %rd18;
	ld.global.nc.f32 	%f69, [%rd33];
	fma.rn.f32 	%f70, %f62, %f66, %f61;
	fma.rn.f32 	%f71, %f63, %f67, %f70;
	fma.rn.f32 	%f72, %f64, %f68, %f71;
	fma.rn.f32 	%f165, %f65, %f69, %f72;
	add.s32 	%r77, %r77, 16;
	add.s32 	%r76, %r76, 4;
	setp.eq.s32 	%p6, %r76, 0;
	@%p6 bra 	$L__BB0_5;
	bra.uni 	$L__BB0_4;
$L__BB0_5:
	shr.u32 	%r47, %r4, 2;
	add.s32 	%r48, %r47, 1;
	and.b32  	%r46, %r48, 3;
	setp.eq.s32 	%p7, %r46, 0;
	@%p7 bra 	$L__BB0_10;
	setp.eq.s32 	%p8, %r46, 1;
	@%p8 bra 	$L__BB0_8;
	cvt.u64.u32 	%rd34, %r77;
	add.s64 	%rd35, %rd3, %rd34;
	shl.b64 	%rd36, %rd35, 2;
	add.s64 	%rd37, %rd2, %rd36;
	ld.global.nc.v4.f32 	{%f74, %f75, %f76, %f77}, [%rd37];
	cvt.s64.s32 	%rd38, %r2;
	mad.lo.s64 	%rd39, %rd34, %rd4, %rd38;
	shl.b64 	%rd40, %rd39, 2;
	add.s64 	%rd41, %rd1, %rd40;
	ld.global.nc.f32 	%f78, [%rd41];
	add.s32 	%r49, %r77, 1;
	cvt.u64.u32 	%rd42, %r49;
	mad.lo.s64 	%rd43, %rd42, %rd4, %rd38;
	shl.b64 	%rd44, %rd43, 2;
	add.s64 	%rd45, %rd1, %rd44;
	ld.global.nc.f32 	%f79, [%rd45];
	add.s32 	%r50, %r77, 2;
	cvt.u64.u32 	%rd46, %r50;
	mad.lo.s64 	%rd47, %rd46, %rd4, %rd38;
	shl.b64 	%rd48, %rd47, 2;
	add.s64 	%rd49, %rd1, %rd48;
	ld.global.nc.f32 	%f80, [%rd49];
	add.s32 	%r51, %r77, 3;
	cvt.u64.u32 	%rd50, %r51;
	mad.lo.s64 	%rd51, %rd50, %rd4, %rd38;
	shl.b64 	%rd52, %rd51, 2;
	add.s64 	%rd53, %rd1, %rd52;
	ld.global.nc.f32 	%f81, [%rd53];
	fma.rn.f32 	%f82, %f74, %f78, %f165;
	fma.rn.f32 	%f83, %f75, %f79, %f82;
	fma.rn.f32 	%f84, %f76, %f80, %f83;
	fma.rn.f32 	%f85, %f77, %f81, %f84;
	add.s32 	%r52, %r77, 4;
	cvt.u64.u32 	%rd54, %r52;
	ld.global.nc.v4.f32 	{%f86, %f87, %f88, %f89}, [%rd37+16];
	mad.lo.s64 	%rd55, %rd54, %rd4, %rd38;
	shl.b64 	%rd56, %rd55, 2;
	add.s64 	%rd57, %rd1, %rd56;
	ld.global.nc.f32 	%f90, [%rd57];
	add.s32 	%r53, %r77, 5;
	cvt.u64.u32 	%rd58, %r53;
	mad.lo.s64 	%rd59, %rd58, %rd4, %rd38;
	shl.b64 	%rd60, %rd59, 2;
	add.s64 	%rd61, %rd1, %rd60;
	ld.global.nc.f32 	%f91, [%rd61];
	add.s32 	%r54, %r77, 6;
	cvt.u64.u32 	%rd62, %r54;
	mad.lo.s64 	%rd63, %rd62, %rd4, %rd38;
	shl.b64 	%rd64, %rd63, 2;
	add.s64 	%rd65, %rd1, %rd64;
	ld.global.nc.f32 	%f92, [%rd65];
	add.s32 	%r55, %r77, 7;
	cvt.u64.u32 	%rd66, %r55;
	mad.lo.s64 	%rd67, %rd66, %rd4, %rd38;
	shl.b64 	%rd68, %rd67, 2;
	add.s64 	%rd69, %rd1, %rd68;
	ld.global.nc.f32 	%f93, [%rd69];
	fma.rn.f32 	%f94, %f86, %f90, %f85;
	fma.rn.f32 	%f95, %f87, %f91, %f94;
	fma.rn.f32 	%f96, %f88, %f92, %f95;
	fma.rn.f32 	%f165, %f89, %f93, %f96;
	add.s32 	%r77, %r77, 8;
$L__BB0_8:
	and.b32  	%r56, %r4, 4;
	setp.ne.s32 	%p9, %r56, 0;
	@%p9 bra 	$L__BB0_10;
	cvt.u64.u32 	%rd70, %r77;
	add.s64 	%rd71, %rd3, %rd70;
	shl.b64 	%rd72, %rd71, 2;
	add.s64 	%rd73, %rd2, %rd72;
	ld.global.nc.v4.f32 	{%f97, %f98, %f99, %f100}, [%rd73];
	cvt.s64.s32 	%rd74, %r2;
	mad.lo.s64 	%rd75, %rd70, %rd4, %rd74;
	shl.b64 	%rd76, %rd75, 2;
	add.s64 	%rd77, %rd1, %rd76;
	ld.global.nc.f32 	%f101, [%rd77];
	add.s32 	%r57, %r77, 1;
	cvt.u64.u32 	%rd78, %r57;
	mad.lo.s64 	%rd79, %rd78, %rd4, %rd74;
	shl.b64 	%rd80, %rd79, 2;
	add.s64 	%rd81, %rd1, %rd80;
	ld.global.nc.f32 	%f102, [%rd81];
	add.s32 	%r58, %r77, 2;
	cvt.u64.u32 	%rd82, %r58;
	mad.lo.s64 	%rd83, %rd82, %rd4, %rd74;
	shl.b64 	%rd84, %rd83, 2;
	add.s64 	%rd85, %rd1, %rd84;
	ld.global.nc.f32 	%f103, [%rd85];
	add.s32 	%r59, %r77, 3;
	cvt.u64.u32 	%rd86, %r59;
	mad.lo.s64 	%rd87, %rd86, %rd4, %rd74;
	shl.b64 	%rd88, %rd87, 2;
	add.s64 	%rd89, %rd1, %rd88;
	ld.global.nc.f32 	%f104, [%rd89];
	fma.rn.f32 	%f105, %f97, %f101, %f165;
	fma.rn.f32 	%f106, %f98, %f102, %f105;
	fma.rn.f32 	%f107, %f99, %f103, %f106;
	fma.rn.f32 	%f165, %f100, %f104, %f107;
$L__BB0_10:
	setp.ge.s32 	%p10, %r80, %r29;
	@%p10 bra 	$L__BB0_23;
	cvt.u64.u32 	%rd90, %r1;
	cvt.s64.s32 	%rd91, %r29;
	mul.lo.s64 	%rd5, %rd91, %rd90;
	cvt.s64.s32 	%rd6, %r2;
	sub.s32 	%r10, %r29, %r80;
	and.b32  	%r11, %r10, 7;
	sub.s32 	%r60, %r80, %r29;
	setp.gt.u32 	%p11, %r60, -8;
	@%p11 bra 	$L__BB0_15;
	add.s32 	%r79, %r80, 3;
	and.b32  	%r61, %r10, -8;
	neg.s32 	%r78, %r61;
$L__BB0_13:
	.pragma "nounroll";
	add.s32 	%r62, %r79, -3;
	cvt.s64.s32 	%rd92, %r62;
	add.s64 	%rd93, %rd5, %rd92;
	shl.b64 	%rd94, %rd93, 2;
	add.s64 	%rd95, %rd2, %rd94;
	ld.global.nc.f32 	%f109, [%rd95];
	mul.wide.s32 	%rd96, %r62, %r30;
	add.s64 	%rd97, %rd96, %rd6;
	shl.b64 	%rd98, %rd97, 2;
	add.s64 	%rd99, %rd1, %rd98;
	ld.global.nc.f32 	%f110, [%rd99];
	fma.rn.f32 	%f111, %f109, %f110, %f165;
	add.s32 	%r63, %r79, -2;
	ld.global.nc.f32 	%f112, [%rd95+4];
	mul.wide.s32 	%rd100, %r63, %r30;
	add.s64 	%rd101, %rd100, %rd6;
	shl.b64 	%rd102, %rd101, 2;
	add.s64 	%rd103, %rd1, %rd102;
	ld.global.nc.f32 	%f113, [%rd103];
	fma.rn.f32 	%f114, %f112, %f113, %f111;
	add.s32 	%r64, %r79, -1;
	ld.global.nc.f32 	%f115, [%rd95+8];
	mul.wide.s32 	%rd104, %r64, %r30;
	add.s64 	%rd105, %rd104, %rd6;
	shl.b64 	%rd106, %rd105, 2;
	add.s64 	%rd107, %rd1, %rd106;
	ld.global.nc.f32 	%f116, [%rd107];
	fma.rn.f32 	%f117, %f115, %f116, %f114;
	add.s32 	%r65, %r79, 4;
	ld.global.nc.f32 	%f118, [%rd95+12];
	mul.wide.s32 	%rd108, %r79, %r30;
	add.s64 	%rd109, %rd108, %rd6;
	shl.b64 	%rd110, %rd109, 2;
	add.s64 	%rd111, %rd1, %rd110;
	ld.global.nc.f32 	%f119, [%rd111];
	fma.rn.f32 	%f120, %f118, %f119, %f117;
	add.s32 	%r66, %r79, 1;
	ld.global.nc.f32 	%f121, [%rd95+16];
	mul.wide.s32 	%rd112, %r66, %r30;
	add.s64 	%rd113, %rd112, %rd6;
	shl.b64 	%rd114, %rd113, 2;
	add.s64 	%rd115, %rd1, %rd114;
	ld.global.nc.f32 	%f122, [%rd115];
	fma.rn.f32 	%f123, %f121, %f122, %f120;
	add.s32 	%r67, %r79, 2;
	ld.global.nc.f32 	%f124, [%rd95+20];
	mul.wide.s32 	%rd116, %r67, %r30;
	add.s64 	%rd117, %rd116, %rd6;
	shl.b64 	%rd118, %rd117, 2;
	add.s64 	%rd119, %rd1, %rd118;
	ld.global.nc.f32 	%f125, [%rd119];
	fma.rn.f32 	%f126, %f124, %f125, %f123;
	add.s32 	%r68, %r79, 3;
	ld.global.nc.f32 	%f127, [%rd95+24];
	mul.wide.s32 	%rd120, %r68, %r30;
	add.s64 	%rd121, %rd120, %rd6;
	shl.b64 	%rd122, %rd121, 2;
	add.s64 	%rd123, %rd1, %rd122;
	ld.global.nc.f32 	%f128, [%rd123];
	fma.rn.f32 	%f129, %f127, %f128, %f126;
	ld.global.nc.f32 	%f130, [%rd95+28];
	mul.wide.s32 	%rd124, %r65, %r30;
	add.s64 	%rd125, %rd124, %rd6;
	shl.b64 	%rd126, %rd125, 2;
	add.s64 	%rd127, %rd1, %rd126;
	ld.global.nc.f32 	%f131, [%rd127];
	fma.rn.f32 	%f165, %f130, %f131, %f129;
	add.s32 	%r79, %r79, 8;
	add.s32 	%r78, %r78, 8;
	setp.ne.s32 	%p12, %r78, 0;
	@%p12 bra 	$L__BB0_13;
	add.s32 	%r80, %r79, -3;
$L__BB0_15:
	setp.eq.s32 	%p13, %r11, 0;
	@%p13 bra 	$L__BB0_23;
	and.b32  	%r24, %r29, 3;
	setp.lt.u32 	%p14, %r11, 4;
	@%p14 bra 	$L__BB0_18;
	cvt.s64.s32 	%rd128, %r80;
	add.s64 	%rd129, %rd5, %rd128;
	shl.b64 	%rd130, %rd129, 2;
	add.s64 	%rd131, %rd2, %rd130;
	ld.global.nc.f32 	%f133, [%rd131];
	mul.wide.s32 	%rd132, %r80, %r30;
	add.s64 	%rd133, %rd132, %rd6;
	shl.b64 	%rd134, %rd133, 2;
	add.s64 	%rd135, %rd1, %rd134;
	ld.global.nc.f32 	%f134, [%rd135];
	fma.rn.f32 	%f135, %f133, %f134, %f165;
	add.s32 	%r69, %r80, 1;
	ld.global.nc.f32 	%f136, [%rd131+4];
	mul.wide.s32 	%rd136, %r69, %r30;
	add.s64 	%rd137, %rd136, %rd6;
	shl.b64 	%rd138, %rd137, 2;
	add.s64 	%rd139, %rd1, %rd138;
	ld.global.nc.f32 	%f137, [%rd139];
	fma.rn.f32 	%f138, %f136, %f137, %f135;
	add.s32 	%r70, %r80, 2;
	ld.global.nc.f32 	%f139, [%rd131+8];
	mul.wide.s32 	%rd140, %r70, %r30;
	add.s64 	%rd141, %rd140, %rd6;
	shl.b64 	%rd142, %rd141, 2;
	add.s64 	%rd143, %rd1, %rd142;
	ld.global.nc.f32 	%f140, [%rd143];
	fma.rn.f32 	%f141, %f139, %f140, %f138;
	add.s32 	%r71, %r80, 3;
	ld.global.nc.f32 	%f142, [%rd131+12];
	mul.wide.s32 	%rd144, %r71, %r30;
	add.s64 	%rd145, %rd144, %rd6;
	shl.b64 	%rd146, %rd145, 2;
	add.s64 	%rd147, %rd1, %rd146;
	ld.global.nc.f32 	%f143, [%rd147];
	fma.rn.f32 	%f165, %f142, %f143, %f141;
	add.s32 	%r80, %r80, 4;
$L__BB0_18:
	setp.eq.s32 	%p15, %r24, 0;
	@%p15 bra 	$L__BB0_23;
	setp.eq.s32 	%p16, %r24, 1;
	@%p16 bra 	$L__BB0_21;
	cvt.s64.s32 	%rd148, %r80;
	add.s64 	%rd149, %rd5, %rd148;
	shl.b64 	%rd150, %rd149, 2;
	add.s64 	%rd151, %rd2, %rd150;
	ld.global.nc.f32 	%f145, [%rd151];
	mul.wide.s32 	%rd152, %r80, %r30;
	add.s64 	%rd153, %rd152, %rd6;
	shl.b64 	%rd154, %rd153, 2;
	add.s64 	%rd155, %rd1, %rd154;
	ld.global.nc.f32 	%f146, [%rd155];
	fma.rn.f32 	%f147, %f145, %f146, %f165;
	add.s32 	%r72, %r80, 1;
	ld.global.nc.f32 	%f148, [%rd151+4];
	mul.wide.s32 	%rd156, %r72, %r30;
	add.s64 	%rd157, %rd156, %rd6;
	shl.b64 	%rd158, %rd157, 2;
	add.s64 	%rd159, %rd1, %rd158;
	ld.global.nc.f32 	%f149, [%rd159];
	fma.rn.f32 	%f165, %f148, %f149, %f147;
	add.s32 	%r80, %r80, 2;
$L__BB0_21:
	and.b32  	%r73, %r29, 1;
	setp.eq.b32 	%p17, %r73, 1;
	not.pred 	%p18, %p17;
	@%p18 bra 	$L__BB0_23;
	cvt.s64.s32 	%rd160, %r80;
	add.s64 	%rd161, %rd5, %rd160;
	shl.b64 	%rd162, %rd161, 2;
	add.s64 	%rd163, %rd2, %rd162;
	ld.global.nc.f32 	%f150, [%rd163];
	mul.wide.s32 	%rd164, %r80, %r30;
	add.s64 	%rd165, %rd164, %rd6;
	shl.b64 	%rd166, %rd165, 2;
	add.s64 	%rd167, %rd1, %rd166;
	ld.global.nc.f32 	%f151, [%rd167];
	fma.rn.f32 	%f165, %f150, %f151, %f165;
$L__BB0_23:
	ld.param.u64 	%rd175, [_Z19matmul_naive_float4PKfS0_Pfiii_param_2];
	cvt.u64.u32 	%rd168, %r1;
	cvt.s64.s32 	%rd169, %r30;
	cvt.s64.s32 	%rd170, %r2;
	mad.lo.s64 	%rd171, %rd169, %rd168, %rd170;
	cvta.to.global.u64 	%rd172, %rd175;
	shl.b64 	%rd173, %rd171, 2;
	add.s64 	%rd174, %rd172, %rd173;
	st.global.f32 	[%rd174], %f165;
$L__BB0_24:
	ret;

}


// ===== COMPILED SASS (sm_100) =====

	.target	sm_100

	.elftype	@"ET_EXEC"


//--------------------- .note.nv.tkinfo           --------------------------
	.section	.note.nv.tkinfo,"",@"SHT_NOTE"
	.sectionflags	@"SHF_NOTE_NV_TKINFO"
	.tkinfo
        /*0018*/ 	.word	0x00000002
        /*0030*/ 	.string	""
        /*0030*/ 	.string	"ptxas"
        /*0030*/ 	.string	"Cuda compilation tools, release 13.0, V13.0.88"
        /*0030*/ 	.string	"Build cuda_13.0.r13.0/compiler.36424714_0"
        /*0030*/ 	.string	"-arch sm_100 -m 64 "



//--------------------- .note.nv.cuinfo           --------------------------
	.section	.note.nv.cuinfo,"",@"SHT_NOTE"
	.sectionflags	@"SHF_NOTE_NV_CUINFO"
        /*0018*/ 	.short	0x0002
        /*001a*/ 	.short	0x0064
        /*001c*/ 	.short	0x0082
	.zero		2


//--------------------- .nv.info                  --------------------------
	.section	.nv.info,"",@"SHT_CUDA_INFO"
	.align	4


	//----- nvinfo : EIATTR_REGCOUNT
	.align		4
        /*0000*/ 	.byte	0x04, 0x2f
        /*0002*/ 	.short	(.L_1 - .L_0)
	.align		4
.L_0:
        /*0004*/ 	.word	index@(_Z19matmul_naive_float4PKfS0_Pfiii)
        /*0008*/ 	.word	0x00000020


	//----- nvinfo : EIATTR_FRAME_SIZE
	.align		4
.L_1:
        /*000c*/ 	.byte	0x04, 0x11
        /*000e*/ 	.short	(.L_3 - .L_2)
	.align		4
.L_2:
        /*0010*/ 	.word	index@(_Z19matmul_naive_float4PKfS0_Pfiii)
        /*0014*/ 	.word	0x00000000


	//----- nvinfo : EIATTR_MIN_STACK_SIZE
	.align		4
.L_3:
        /*0018*/ 	.byte	0x04, 0x12
        /*001a*/ 	.short	(.L_5 - .L_4)
	.align		4
.L_4:
        /*001c*/ 	.word	index@(_Z19matmul_naive_float4PKfS0_Pfiii)
        /*0020*/ 	.word	0x00000000
.L_5:


//--------------------- .nv.compat                --------------------------
	.section	.nv.compat,"",@"SHT_CUDA_COMPAT_INFO"
	.align	4
        /*0000*/ 	.byte	0x02, 0x09, 0x00, 0x00, 0x02, 0x02, 0x01, 0x00, 0x02, 0x05, 0x05, 0x00, 0x03, 0x07, 0x01, 0x01
        /*0010*/ 	.byte	0x02, 0x03, 0x00, 0x00, 0x02, 0x06, 0x01, 0x00, 0x04, 0x0b, 0x08, 0x00, 0x09, 0x00, 0x00, 0x00
        /*0020*/ 	.byte	0x00, 0x00, 0x00, 0x00


//--------------------- .nv.info._Z19matmul_naive_float4PKfS0_Pfiii --------------------------
	.section	.nv.info._Z19matmul_naive_float4PKfS0_Pfiii,"",@"SHT_CUDA_INFO"
	.sectionflags	@""
	.align	4


	//----- nvinfo : EIATTR_CUDA_API_VERSION
	.align		4
        /*0000*/ 	.byte	0x04, 0x37
        /*0002*/ 	.short	(.L_7 - .L_6)
.L_6:
        /*0004*/ 	.word	0x00000082


	//----- nvinfo : EIATTR_KPARAM_INFO
	.align		4
.L_7:
        /*0008*/ 	.byte	0x04, 0x17
        /*000a*/ 	.short	(.L_9 - .L_8)
.L_8:
        /*000c*/ 	.word	0x00000000
        /*0010*/ 	.short	0x0005
        /*0012*/ 	.short	0x0020
        /*0014*/ 	.byte	0x00, 0xf0, 0x11, 0x00


	//----- nvinfo : EIATTR_KPARAM_INFO
	.align		4
.L_9:
        /*0018*/ 	.byte	0x04, 0x17
        /*001a*/ 	.short	(.L_11 - .L_10)
.L_10:
        /*001c*/ 	.word	0x00000000
        /*0020*/ 	.short	0x0004
        /*0022*/ 	.short	0x001c
        /*0024*/ 	.byte	0x00, 0xf0, 0x11, 0x00


	//----- nvinfo : EIATTR_KPARAM_INFO
	.align		4
.L_11:
        /*0028*/ 	.byte	0x04, 0x17
        /*002a*/ 	.short	(.L_13 - .L_12)
.L_12:
        /*002c*/ 	.word	0x00000000
        /*0030*/ 	.short	0x0003
        /*0032*/ 	.short	0x0018
        /*0034*/ 	.byte	0x00, 0xf0, 0x11, 0x00


	//----- nvinfo : EIATTR_KPARAM_INFO
	.align		4
.L_13:
        /*0038*/ 	.byte	0x04, 0x17
        /*003a*/ 	.short	(.L_15 - .L_14)
.L_14:
        /*003c*/ 	.word	0x00000000
        /*0040*/ 	.short	0x0002
        /*0042*/ 	.short	0x0010
        /*0044*/ 	.byte	0x00, 0xf5, 0x21, 0x00


	//----- nvinfo : EIATTR_KPARAM_INFO
	.align		4
.L_15:
        /*0048*/ 	.byte	0x04, 0x17
        /*004a*/ 	.short	(.L_17 - .L_16)
.L_16:
        /*004c*/ 	.word	0x00000000
        /*0050*/ 	.short	0x0001
        /*0052*/ 	.short	0x0008
        /*0054*/ 	.byte	0x00, 0xf5, 0x21, 0x00


	//----- nvinfo : EIATTR_KPARAM_INFO
	.align		4
.L_17:
        /*0058*/ 	.byte	0x04, 0x17
        /*005a*/ 	.short	(.L_19 - .L_18)
.L_18:
        /*005c*/ 	.word	0x00000000
        /*0060*/ 	.short	0x0000
        /*0062*/ 	.short	0x0000
        /*0064*/ 	.byte	0x00, 0xf5, 0x21, 0x00


	//----- nvinfo : EIATTR_SPARSE_MMA_MASK
	.align		4
.L_19:
        /*0068*/ 	.byte	0x03, 0x50
        /*006a*/ 	.short	0x0000


	//----- nvinfo : EIATTR_MAXREG_COUNT
	.align		4
        /*006c*/ 	.byte	0x03, 0x1b
        /*006e*/ 	.short	0x00ff


	//----- nvinfo : EIATTR_MERCURY_ISA_VERSION
	.align		4
        /*0070*/ 	.byte	0x03, 0x5f
        /*0072*/ 	.short	0x0101


	//----- nvinfo : EIATTR_VRC_CTA_INIT_COUNT
	.align		4
        /*0074*/ 	.byte	0x02, 0x4a
	.zero		1
	.zero		1


	//----- nvinfo : EIATTR_EXIT_INSTR_OFFSETS
	.align		4
        /*0078*/ 	.byte	0x04, 0x1c
        /*007a*/ 	.short	(.L_21 - .L_20)


	//   ....[0]....
.L_20:
        /*007c*/ 	.word	0x000000d0


	//   ....[1]....
        /*0080*/ 	.word	0x00001890


	//----- nvinfo : EIATTR_CBANK_PARAM_SIZE
	.align		4
.L_21:
        /*0084*/ 	.byte	0x03, 0x19
        /*0086*/ 	.short	0x0024


	//----- nvinfo : EIATTR_PARAM_CBANK
	.align		4
        /*0088*/ 	.byte	0x04, 0x0a
        /*008a*/ 	.short	(.L_23 - .L_22)
	.align		4
.L_22:
        /*008c*/ 	.word	index@(.nv.constant0._Z19matmul_naive_float4PKfS0_Pfiii)
        /*0090*/ 	.short	0x0380
        /*0092*/ 	.short	0x0024


	//----- nvinfo : EIATTR_SW_WAR
	.align		4
.L_23:
        /*0094*/ 	.byte	0x04, 0x36
        /*0096*/ 	.short	(.L_25 - .L_24)
.L_24:
        /*0098*/ 	.word	0x00000008
.L_25:


//--------------------- .nv.callgraph             --------------------------
	.section	.nv.callgraph,"",@"SHT_CUDA_CALLGRAPH"
	.align	4
	.sectionentsize	8
	.align		4
        /*0000*/ 	.word	0x00000000
	.align		4
        /*0004*/ 	.word	0xffffffff
	.align		4
        /*0008*/ 	.word	0x00000000
	.align		4
        /*000c*/ 	.word	0xfffffffe
	.align		4
        /*0010*/ 	.word	0x00000000
	.align		4
        /*0014*/ 	.word	0xfffffffd
	.align		4
        /*0018*/ 	.word	0x00000000
	.align		4
        /*001c*/ 	.word	0xfffffffc


//--------------------- .text._Z19matmul_naive_float4PKfS0_Pfiii --------------------------
	.section	.text._Z19matmul_naive_float4PKfS0_Pfiii,"ax",@progbits
	.align	128
        .global         _Z19matmul_naive_float4PKfS0_Pfiii
        .type           _Z19matmul_naive_float4PKfS0_Pfiii,@function
        .size           _Z19matmul_naive_float4PKfS0_Pfiii,(.L_x_10 - _Z19matmul_naive_float4PKfS0_Pfiii)
        .other          _Z19matmul_naive_float4PKfS0_Pfiii,@"STO_CUDA_ENTRY STV_DEFAULT"
_Z19matmul_naive_float4PKfS0_Pfiii:
.text._Z19matmul_naive_float4PKfS0_Pfiii:
[----:B------:R-:W-:Y:S01]  /*0000*/  LDC R1, c[0x0][0x37c] ;  /* 0x0000df00ff017b82 */ /* 0x000fe20000000800 */
[----:B------:R-:W0:Y:S07]  /*0010*/  S2R R7, SR_TID.X ;  /* 0x0000000000077919 */ /* 0x000e2e0000002100 */
[----:B------:R-:W1:Y:S01]  /*0020*/  LDC R0, c[0x0][0x364] ;  /* 0x0000d900ff007b82 */ /* 0x000e620000000800 */
[----:B------:R-:W2:Y:S01]  /*0030*/  LDCU UR5, c[0x0][0x3a0] ;  /* 0x00007400ff0577ac */ /* 0x000ea20008000800 */
[----:B------:R-:W1:Y:S01]  /*0040*/  S2R R3, SR_TID.Y ;  /* 0x0000000000037919 */ /* 0x000e620000002200 */
[----:B------:R-:W3:Y:S05]  /*0050*/  LDCU UR7, c[0x0][0x398] ;  /* 0x00007300ff0777ac */ /* 0x000eea0008000800 */
[----:B------:R-:W0:Y:S08]  /*0060*/  S2UR UR6, SR_CTAID.X ;  /* 0x00000000000679c3 */ /* 0x000e300000002500 */
[----:B------:R-:W0:Y:S08]  /*0070*/  LDC R6, c[0x0][0x360] ;  /* 0x0000d800ff067b82 */ /* 0x000e300000000800 */
[----:B------:R-:W1:Y:S01]  /*0080*/  S2UR UR4, SR_CTAID.Y ;  /* 0x00000000000479c3 */ /* 0x000e620000002600 */
[----:B0-----:R-:W-:-:S05]  /*0090*/  IMAD R6, R6, UR6, R7 ;  /* 0x0000000606067c24 */ /* 0x001fca000f8e0207 */
[----:B--2---:R-:W-:Y:S01]  /*00a0*/  ISETP.GE.AND P0, PT, R6, UR5, PT ;  /* 0x0000000506007c0c */ /* 0x004fe2000bf06270 */
[----:B-1----:R-:W-:-:S05]  /*00b0*/  IMAD R0, R0, UR4, R3 ;  /* 0x0000000400007c24 */ /* 0x002fca000f8e0203 */
[----:B---3--:R-:W-:-:S13]  /*00c0*/  ISETP.GE.OR P0, PT, R0, UR7, P0 ;  /* 0x0000000700007c0c */ /* 0x008fda0008706670 */
[----:B------:R-:W-:Y:S05]  /*00d0*/  @P0 EXIT ;  /* 0x000000000000094d */ /* 0x000fea0003800000 */
[----:B------:R-:W0:Y:S01]  /*00e0*/  LDCU UR6, c[0x0][0x39c] ;  /* 0x00007380ff0677ac */ /* 0x000e220008000800 */
[----:B------:R-:W-:Y:S01]  /*00f0*/  IMAD.MOV.U32 R17, RZ, RZ, RZ ;  /* 0x000000ffff117224 */ /* 0x000fe200078e00ff */
[----:B------:R-:W1:Y:S01]  /*0100*/  LDCU.64 UR8, c[0x0][0x358] ;  /* 0x00006b00ff0877ac */ /* 0x000e620008000a00 */
[----:B0-----:R-:W-:Y:S02]  /*0110*/  USHF.R.S32.HI UR4, URZ, 0x1f, UR6 ;  /* 0x0000001fff047899 */ /* 0x001fe40008011406 */
[----:B------:R-:W-:Y:S02]  /*0120*/  UISETP.GE.AND UP0, UPT, UR6, 0x4, UPT ;  /* 0x000000040600788c */ /* 0x000fe4000bf06270 */
[----:B------:R-:W-:-:S04]  /*0130*/  ULEA.HI UR4, UR4, UR6, URZ, 0x2 ;  /* 0x0000000604047291 */ /* 0x000fc8000f8f10ff */
[----:B------:R-:W-:-:S06]  /*0140*/  ULOP3.LUT UR4, UR4, 0xfffffffc, URZ, 0xc0, !UPT ;  /* 0xfffffffc04047892 */ /* 0x000fcc000f8ec0ff */
[----:B------:R-:W-:Y:S01]  /*0150*/  IMAD.U32 R3, RZ, RZ, UR4 ;  /* 0x00000004ff037e24 */ /* 0x000fe2000f8e00ff */
[----:B-1----:R-:W-:Y:S06]  /*0160*/  BRA.U !UP0, `(.L_x_0) ;  /* 0x0000000d08347547 */ /* 0x002fec000b800000 */
[----:B------:R-:W-:Y:S01]  /*0170*/  VIMNMX R4, PT, PT, R3, 0x4, !PT ;  /* 0x0000000403047848 */ /* 0x000fe20007fe0100 */
[----:B------:R-:W-:Y:S01]  /*0180*/  UISETP.GE.U32.AND UP0, UPT, UR6, 0x10, UPT ;  /* 0x000000100600788c */ /* 0x000fe2000bf06070 */
[----:B------:R-:W-:Y:S01]  /*0190*/  CS2R R16, SRZ ;  /* 0x0000000000107805 */ /* 0x000fe2000001ff00 */
[----:B------:R-:W-:Y:S02]  /*01a0*/  USHF.R.S32.HI UR7, URZ, 0x1f, UR5 ;  /* 0x0000001fff077899 */ /* 0x000fe40008011405 */
[----:B------:R-:W-:-:S05]  /*01b0*/  VIADD R4, R4, 0xffffffff ;  /* 0xffffffff04047836 */ /* 0x000fca0000000000 */
[----:B------:R-:W-:-:S04]  /*01c0*/  LEA.HI R5, R4, 0x1, RZ, 0x1e ;  /* 0x0000000104057811 */ /* 0x000fc800078ff0ff */
[----:B------:R-:W-:Y:S01]  /*01d0*/  LOP3.LUT P0, R5, R5, 0x3, RZ, 0xc0, !PT ;  /* 0x0000000305057812 */ /* 0x000fe2000780c0ff */
[----:B------:R-:W-:-:S12]  /*01e0*/  BRA.U !UP0, `(.L_x_1) ;  /* 0x0000000508687547 */ /* 0x000fd8000b800000 */
[----:B------:R-:W-:Y:S02]  /*01f0*/  LEA.HI R2, R4, 0x1, RZ, 0x1e ;  /* 0x0000000104027811 */ /* 0x000fe400078ff0ff */
[----:B------:R-:W-:Y:S02]  /*0200*/  CS2R R16, SRZ ;  /* 0x0000000000107805 */ /* 0x000fe4000001ff00 */
[----:B------:R-:W-:Y:S01]  /*0210*/  SHF.R.S32.HI R7, RZ, 0x1f, R6 ;  /* 0x0000001fff077819 */ /* 0x000fe20000011406 */
[----:B------:R-:W0:Y:S01]  /*0220*/  LDCU UR6, c[0x0][0x39c] ;  /* 0x00007380ff0677ac */ /* 0x000e220008000800 */
[----:B------:R-:W-:Y:S01]  /*0230*/  LOP3.LUT R2, R2, 0x7ffffffc, RZ, 0xc0, !PT ;  /* 0x7ffffffc02027812 */ /* 0x000fe200078ec0ff */
[----:B------:R-:W1:Y:S04]  /*0240*/  LDCU UR4, c[0x0][0x3a0] ;  /* 0x00007400ff0477ac */ /* 0x000e680008000800 */
[----:B------:R-:W-:Y:S01]  /*0250*/  IMAD.MOV R2, RZ, RZ, -R2 ;  /* 0x000000ffff027224 */ /* 0x000fe200078e0a02 */
[----:B------:R-:W2:Y:S01]  /*0260*/  LDCU.128 UR12, c[0x0][0x380] ;  /* 0x00007000ff0c77ac */ /* 0x000ea20008000c00 */
[----:B------:R-:W-:-:S02]  /*0270*/  USHF.L.U64.HI UR11, UR5, 0x2, UR7 ;  /* 0x00000002050b7899 */ /* 0x000fc40008010207 */
[----:B------:R-:W-:-:S12]  /*0280*/  USHF.L.U32 UR10, UR5, 0x2, URZ ;  /* 0x00000002050a7899 */ /* 0x000fd800080006ff */
.L_x_2:
[----:B------:R-:W-:Y:S01]  /*0290*/  IMAD.MOV.U32 R8, RZ, RZ, R16 ;  /* 0x000000ffff087224 */ /* 0x000fe200078e0010 */
[----:B-1----:R-:W-:Y:S01]  /*02a0*/  UMOV UR5, UR4 ;  /* 0x0000000400057c82 */ /* 0x002fe20008000000 */
[----:B------:R-:W-:Y:S02]  /*02b0*/  IMAD.MOV.U32 R9, RZ, RZ, RZ ;  /* 0x000000ffff097224 */ /* 0x000fe400078e00ff */
[----:B------:R-:W-:-:S04]  /*02c0*/  IMAD.WIDE.U32 R12, R16, UR5, R6 ;  /* 0x00000005100c7c25 */ /* 0x000fc8000f8e0006 */
[----:B0-----:R-:W-:Y:S01]  /*02d0*/  IMAD.WIDE.U32 R14, R0, UR6, R8 ;  /* 0x00000006000e7c25 */ /* 0x001fe2000f8e0008 */
[----:B--2---:R-:W-:-:S03]  /*02e0*/  LEA R10, P2, R12, UR14, 0x2 ;  /* 0x0000000e0c0a7c11 */ /* 0x004fc6000f8410ff */
[----:B------:R-:W-:Y:S01]  /*02f0*/  IMAD R9, R16, UR7, R13 ;  /* 0x0000000710097c24 */ /* 0x000fe2000f8e020d */
[----:B------:R-:W-:-:S04]  /*0300*/  LEA R18, P1, R14, UR12, 0x2 ;  /* 0x0000000c0e127c11 */ /* 0x000fc8000f8210ff */
[----:B------:R-:W-:Y:S02]  /*0310*/  LEA.HI.X R19, R14, UR13, R15, 0x2, P1 ;  /* 0x0000000d0e137c11 */ /* 0x000fe400088f140f */
[----:B------:R-:W-:Y:S02]  /*0320*/  LEA.HI.X R11, R12, UR15, R9, 0x2, P2 ;  /* 0x0000000f0c0b7c11 */ /* 0x000fe400090f1409 */
[----:B------:R-:W-:Y:S01]  /*0330*/  IADD3 R26, P1, PT, R10, UR10, RZ ;  /* 0x0000000a0a1a7c10 */ /* 0x000fe2000ff3e0ff */
[----:B------:R-:W2:Y:S04]  /*0340*/  LDG.E.128.CONSTANT R12, desc[UR8][R18.64] ;  /* 0x00000008120c7981 */ /* 0x000ea8000c1e9d00 */
[----:B------:R-:W2:Y:S01]  /*0350*/  LDG.E.CONSTANT R10, desc[UR8][R10.64] ;  /* 0x000000080a0a7981 */ /* 0x000ea2000c1e9900 */
[----:B------:R-:W-:-:S02]  /*0360*/  IADD3.X R27, PT, PT, R11, UR11, RZ, P1, !PT ;  /* 0x0000000b0b1b7c10 */ /* 0x000fc40008ffe4ff */
[----:B------:R-:W-:-:S03]  /*0370*/  IADD3 R24, P1, PT, R26, UR10, RZ ;  /* 0x0000000a1a187c10 */ /* 0x000fc6000ff3e0ff */
[----:B------:R0:W3:Y:S01]  /*0380*/  LDG.E.CONSTANT R22, desc[UR8][R26.64] ;  /* 0x000000081a167981 */ /* 0x0000e2000c1e9900 */
[----:B------:R-:W-:Y:S02]  /*0390*/  IADD3.X R25, PT, PT, R27, UR11, RZ, P1, !PT ;  /* 0x0000000b1b197c10 */ /* 0x000fe40008ffe4ff */
[----:B------:R-:W-:-:S04]  /*03a0*/  IADD3 R8, P1, PT, R24, UR10, RZ ;  /* 0x0000000a18087c10 */ /* 0x000fc8000ff3e0ff */
[----:B------:R-:W-:Y:S02]  /*03b0*/  IADD3.X R9, PT, PT, R25, UR11, RZ, P1, !PT ;  /* 0x0000000b19097c10 */ /* 0x000fe40008ffe4ff */
[----:B------:R-:W4:Y:S04]  /*03c0*/  LDG.E.CONSTANT R25, desc[UR8][R24.64] ;  /* 0x0000000818197981 */ /* 0x000f28000c1e9900 */
[----:B------:R-:W5:Y:S01]  /*03d0*/  LDG.E.CONSTANT R24, desc[UR8][R8.64] ;  /* 0x0000000808187981 */ /* 0x000f62000c1e9900 */
[----:B------:R-:W-:-:S04]  /*03e0*/  IADD3 R28, P1, PT, R8, UR10, RZ ;  /* 0x0000000a081c7c10 */ /* 0x000fc8000ff3e0ff */
[----:B------:R-:W-:Y:S02]  /*03f0*/  IADD3.X R29, PT, PT, R9, UR11, RZ, P1, !PT ;  /* 0x0000000b091d7c10 */ /* 0x000fe40008ffe4ff */
[----:B------:R-:W-:-:S03]  /*0400*/  IADD3 R20, P1, PT, R28, UR10, RZ ;  /* 0x0000000a1c147c10 */ /* 0x000fc6000ff3e0ff */
[----:B------:R-:W5:Y:S01]  /*0410*/  LDG.E.CONSTANT R23, desc[UR8][R28.64] ;  /* 0x000000081c177981 */ /* 0x000f62000c1e9900 */
[----:B------:R-:W-:Y:S02]  /*0420*/  IADD3.X R21, PT, PT, R29, UR11, RZ, P1, !PT ;  /* 0x0000000b1d157c10 */ /* 0x000fe40008ffe4ff */
[----:B0-----:R-:W-:-:S03]  /*0430*/  IADD3 R26, P1, PT, R20, UR10, RZ ;  /* 0x0000000a141a7c10 */ /* 0x001fc6000ff3e0ff */
[----:B------:R-:W5:Y:S01]  /*0440*/  LDG.E.CONSTANT R20, desc[UR8][R20.64] ;  /* 0x0000000814147981 */ /* 0x000f62000c1e9900 */
[----:B------:R-:W-:-:S05]  /*0450*/  IADD3.X R27, PT, PT, R21, UR11, RZ, P1, !PT ;  /* 0x0000000b151b7c10 */ /* 0x000fca0008ffe4ff */
[----:B------:R0:W5:Y:S02]  /*0460*/  LDG.E.CONSTANT R21, desc[UR8][R26.64] ;  /* 0x000000081a157981 */ /* 0x000164000c1e9900 */
[----:B0-----:R-:W-:-:S04]  /*0470*/  IADD3 R26, P1, PT, R26, UR10, RZ ;  /* 0x0000000a1a1a7c10 */ /* 0x001fc8000ff3e0ff */
[----:B------:R-:W-:Y:S02]  /*0480*/  IADD3.X R27, PT, PT, R27, UR11, RZ, P1, !PT ;  /* 0x0000000b1b1b7c10 */ /* 0x000fe40008ffe4ff */
[----:B------:R-:W-:-:S04]  /*0490*/  IADD3 R28, P1, PT, R26, UR10, RZ ;  /* 0x0000000a1a1c7c10 */ /* 0x000fc8000ff3e0ff */
[----:B------:R-:W-:Y:S01]  /*04a0*/  IADD3.X R29, PT, PT, R27, UR11, RZ, P1, !PT ;  /* 0x0000000b1b1d7c10 */ /* 0x000fe20008ffe4ff */
[----:B--2---:R-:W-:Y:S02]  /*04b0*/  FFMA R12, R12, R10, R17 ;  /* 0x0000000a0c0c7223 */ /* 0x004fe40000000011 */
[----:B------:R-:W2:Y:S02]  /*04c0*/  LDG.E.128.CONSTANT R8, desc[UR8][R18.64+0x10] ;  /* 0x0000100812087981 */ /* 0x000ea4000c1e9d00 */
[----:B---3--:R-:W-:Y:S02]  /*04d0*/  FFMA R13, R13, R22, R12 ;  /* 0x000000160d0d7223 */ /* 0x008fe4000000000c */
[----:B------:R-:W3:Y:S04]  /*04e0*/  LDG.E.CONSTANT R17, desc[UR8][R28.64] ;  /* 0x000000081c117981 */ /* 0x000ee8000c1e9900 */
[----:B------:R0:W3:Y:S01]  /*04f0*/  LDG.E.CONSTANT R22, desc[UR8][R26.64] ;  /* 0x000000081a167981 */ /* 0x0000e2000c1e9900 */
[----:B----4-:R-:W-:-:S04]  /*0500*/  FFMA R14, R14, R25, R13 ;  /* 0x000000190e0e7223 */ /* 0x010fc8000000000d */
[----:B-----5:R-:W-:Y:S02]  /*0510*/  FFMA R25, R15, R24, R14 ;  /* 0x000000180f197223 */ /* 0x020fe4000000000e */
[----:B------:R-:W4:Y:S01]  /*0520*/  LDG.E.128.CONSTANT R12, desc[UR8][R18.64+0x20] ;  /* 0x00002008120c7981 */ /* 0x000f22000c1e9d00 */
[----:B------:R-:W-:Y:S01]  /*0530*/  IADD3 R24, P1, PT, R28, UR10, RZ ;  /* 0x0000000a1c187c10 */ /* 0x000fe2000ff3e0ff */
[----:B--2---:R-:W-:-:S03]  /*0540*/  FFMA R8, R8, R23, R25 ;  /* 0x0000001708087223 */ /* 0x004fc60000000019 */
[----:B------:R-:W-:Y:S02]  /*0550*/  IADD3.X R25, PT, PT, R29, UR11, RZ, P1, !PT ;  /* 0x0000000b1d197c10 */ /* 0x000fe40008ffe4ff */
[----:B0-----:R-:W-:Y:S01]  /*0560*/  IADD3 R26, P1, PT, R24, UR10, RZ ;  /* 0x0000000a181a7c10 */ /* 0x001fe2000ff3e0ff */
[----:B------:R-:W-:Y:S02]  /*0570*/  FFMA R9, R9, R20, R8 ;  /* 0x0000001409097223 */ /* 0x000fe40000000008 */
[----:B------:R-:W2:Y:S01]  /*0580*/  LDG.E.CONSTANT R24, desc[UR8][R24.64] ;  /* 0x0000000818187981 */ /* 0x000ea2000c1e9900 */
[----:B------:R-:W-:Y:S02]  /*0590*/  IADD3.X R27, PT, PT, R25, UR11, RZ, P1, !PT ;  /* 0x0000000b191b7c10 */ /* 0x000fe40008ffe4ff */
[----:B------:R-:W-:-:S04]  /*05a0*/  IADD3 R28, P1, PT, R26, UR10, RZ ;  /* 0x0000000a1a1c7c10 */ /* 0x000fc8000ff3e0ff */
[----:B------:R-:W-:Y:S02]  /*05b0*/  IADD3.X R29, PT, PT, R27, UR11, RZ, P1, !PT ;  /* 0x0000000b1b1d7c10 */ /* 0x000fe40008ffe4ff */
[----:B------:R-:W-:Y:S01]  /*05c0*/  IADD3 R8, P1, PT, R28, UR10, RZ ;  /* 0x0000000a1c087c10 */ /* 0x000fe2000ff3e0ff */
[----:B------:R-:W-:Y:S01]  /*05d0*/  FFMA R10, R10, R21, R9 ;  /* 0x000000150a0a7223 */ /* 0x000fe20000000009 */
[----:B------:R-:W5:Y:S02]  /*05e0*/  LDG.E.CONSTANT R27, desc[UR8][R26.64] ;  /* 0x000000081a1b7981 */ /* 0x000f64000c1e9900 */
[----:B------:R-:W-:Y:S02]  /*05f0*/  IADD3.X R9, PT, PT, R29, UR11, RZ, P1, !PT ;  /* 0x0000000b1d097c10 */ /* 0x000fe40008ffe4ff */
[----:B------:R-:W-:-:S03]  /*0600*/  IADD3 R20, P1, PT, R8, UR10, RZ ;  /* 0x0000000a08147c10 */ /* 0x000fc6000ff3e0ff */
[----:B------:R-:W5:Y:S01]  /*0610*/  LDG.E.CONSTANT R25, desc[UR8][R8.64] ;  /* 0x0000000808197981 */ /* 0x000f62000c1e9900 */
[----:B------:R-:W-:-:S03]  /*0620*/  IADD3.X R21, PT, PT, R9, UR11, RZ, P1, !PT ;  /* 0x0000000b09157c10 */ /* 0x000fc60008ffe4ff */
[----:B------:R3:W5:Y:S02]  /*0630*/  LDG.E.CONSTANT R26, desc[UR8][R28.64] ;  /* 0x000000081c1a7981 */ /* 0x000764000c1e9900 */
[----:B---3--:R-:W-:Y:S01]  /*0640*/  FFMA R29, R11, R22, R10 ;  /* 0x000000160b1d7223 */ /* 0x008fe2000000000a */
[----:B------:R-:W-:Y:S01]  /*0650*/  IADD3 R22, P1, PT, R20, UR10, RZ ;  /* 0x0000000a14167c10 */ /* 0x000fe2000ff3e0ff */
[----:B------:R-:W3:Y:S03]  /*0660*/  LDG.E.128.CONSTANT R8, desc[UR8][R18.64+0x30] ;  /* 0x0000300812087981 */ /* 0x000ee6000c1e9d00 */
[----:B------:R-:W-:Y:S01]  /*0670*/  IADD3.X R23, PT, PT, R21, UR11, RZ, P1, !PT ;  /* 0x0000000b15177c10 */ /* 0x000fe20008ffe4ff */
[----:B------:R-:W3:Y:S01]  /*0680*/  LDG.E.CONSTANT R20, desc[UR8][R20.64] ;  /* 0x0000000814147981 */ /* 0x000ee2000c1e9900 */
[----:B------:R-:W-:Y:S01]  /*0690*/  IADD3 R28, P1, PT, R22, UR10, RZ ;  /* 0x0000000a161c7c10 */ /* 0x000fe2000ff3e0ff */
[----:B----4-:R-:W-:-:S03]  /*06a0*/  FFMA R12, R12, R17, R29 ;  /* 0x000000110c0c7223 */ /* 0x010fc6000000001d */
[----:B------:R-:W-:Y:S02]  /*06b0*/  IADD3.X R29, PT, PT, R23, UR11, RZ, P1, !PT ;  /* 0x0000000b171d7c10 */ /* 0x000fe40008ffe4ff */
[----:B------:R-:W4:Y:S04]  /*06c0*/  LDG.E.CONSTANT R23, desc[UR8][R22.64] ;  /* 0x0000000816177981 */ /* 0x000f28000c1e9900 */
[----:B------:R-:W4:Y:S01]  /*06d0*/  LDG.E.CONSTANT R28, desc[UR8][R28.64] ;  /* 0x000000081c1c7981 */ /* 0x000f22000c1e9900 */
[----:B------:R-:W-:-:S05]  /*06e0*/  VIADD R2, R2, 0x4 ;  /* 0x0000000402027836 */ /* 0x000fca0000000000 */
[----:B------:R-:W-:Y:S01]  /*06f0*/  ISETP.NE.AND P1, PT, R2, RZ, PT ;  /* 0x000000ff0200720c */ /* 0x000fe20003f25270 */
[----:B------:R-:W-:Y:S02]  /*0700*/  VIADD R16, R16, 0x10 ;  /* 0x0000001010107836 */ /* 0x000fe40000000000 */
[----:B--2---:R-:W-:-:S04]  /*0710*/  FFMA R13, R13, R24, R12 ;  /* 0x000000180d0d7223 */ /* 0x004fc8000000000c */
[----:B-----5:R-:W-:-:S04]  /*0720*/  FFMA R14, R14, R27, R13 ;  /* 0x0000001b0e0e7223 */ /* 0x020fc8000000000d */
[----:B------:R-:W-:-:S04]  /*0730*/  FFMA R15, R15, R26, R14 ;  /* 0x0000001a0f0f7223 */ /* 0x000fc8000000000e */
[----:B---3--:R-:W-:-:S04]  /*0740*/  FFMA R8, R8, R25, R15 ;  /* 0x0000001908087223 */ /* 0x008fc8000000000f */
[----:B------:R-:W-:-:S04]  /*0750*/  FFMA R9, R9, R20, R8 ;  /* 0x0000001409097223 */ /* 0x000fc80000000008 */
[----:B----4-:R-:W-:-:S04]  /*0760*/  FFMA R10, R10, R23, R9 ;  /* 0x000000170a0a7223 */ /* 0x010fc80000000009 */
[----:B------:R-:W-:Y:S01]  /*0770*/  FFMA R17, R11, R28, R10 ;  /* 0x0000001c0b117223 */ /* 0x000fe2000000000a */
[----:B------:R-:W-:Y:S06]  /*0780*/  @P1 BRA `(.L_x_2) ;  /* 0xfffffff800c01947 */ /* 0x000fec000383ffff */
.L_x_1:
[----:B------:R-:W-:Y:S05]  /*0790*/  @!P0 BRA `(.L_x_0) ;  /* 0x0000000400a88947 */ /* 0x000fea0003800000 */
[----:B------:R-:W-:Y:S02]  /*07a0*/  ISETP.NE.AND P1, PT, R5, 0x1, PT ;  /* 0x000000010500780c */ /* 0x000fe40003f25270 */
[----:B------:R-:W-:-:S11]  /*07b0*/  LOP3.LUT P0, RZ, R4, 0x4, RZ, 0xc0, !PT ;  /* 0x0000000404ff7812 */ /* 0x000fd6000780c0ff */
[----:B------:R-:W-:Y:S05]  /*07c0*/  @!P1 BRA `(.L_x_3) ;  /* 0x0000000400089947 */ /* 0x000fea0003800000 */
[----:B------:R-:W0:Y:S01]  /*07d0*/  LDCU.128 UR12, c[0x0][0x380] ;  /* 0x00007000ff0c77ac */ /* 0x000e220008000c00 */
[--C-:B------:R-:W-:Y:S01]  /*07e0*/  SHF.R.S32.HI R21, RZ, 0x1f, R6.reuse ;  /* 0x0000001fff157819 */ /* 0x100fe20000011406 */
[C---:B------:R-:W-:Y:S01]  /*07f0*/  VIADD R5, R16.reuse, 0x1 ;  /* 0x0000000110057836 */ /* 0x040fe20000000000 */
[C---:B------:R-:W-:Y:S01]  /*0800*/  IADD3 R27, PT, PT, R16.reuse, 0x3, RZ ;  /* 0x00000003101b7810 */ /* 0x040fe20007ffe0ff */
[----:B------:R-:W-:Y:S02]  /*0810*/  IMAD.MOV.U32 R20, RZ, RZ, R6 ;  /* 0x000000ffff147224 */ /* 0x000fe400078e0006 */
[----:B------:R-:W-:Y:S02]  /*0820*/  VIADD R9, R16, 0x2 ;  /* 0x0000000210097836 */ /* 0x000fe40000000000 */
[----:B------:R-:W-:-:S04]  /*0830*/  IMAD.WIDE.U32 R12, R5, UR5, R20 ;  /* 0x00000005050c7c25 */ /* 0x000fc8000f8e0014 */
[----:B------:R-:W-:-:S04]  /*0840*/  IMAD.WIDE.U32 R18, R16, UR5, R20 ;  /* 0x0000000510127c25 */ /* 0x000fc8000f8e0014 */
[----:B------:R-:W-:Y:S01]  /*0850*/  IMAD.WIDE.U32 R10, R9, UR5, R20 ;  /* 0x00000005090a7c25 */ /* 0x000fe2000f8e0014 */
[----:B0-----:R-:W-:-:S03]  /*0860*/  LEA R8, P1, R18, UR14, 0x2 ;  /* 0x0000000e12087c11 */ /* 0x001fc6000f8210ff */
[----:B------:R-:W-:Y:S01]  /*0870*/  IMAD R5, R5, UR7, R13 ;  /* 0x0000000705057c24 */ /* 0x000fe2000f8e020d */
[----:B------:R-:W-:Y:S01]  /*0880*/  LEA R14, P3, R10, UR14, 0x2 ;  /* 0x0000000e0a0e7c11 */ /* 0x000fe2000f8610ff */
[----:B------:R-:W-:Y:S01]  /*0890*/  IMAD R13, R16, UR7, R19 ;  /* 0x00000007100d7c24 */ /* 0x000fe2000f8e0213 */
[----:B------:R-:W-:Y:S01]  /*08a0*/  LEA R4, P2, R12, UR14, 0x2 ;  /* 0x0000000e0c047c11 */ /* 0x000fe2000f8410ff */
[----:B------:R-:W-:Y:S02]  /*08b0*/  IMAD R11, R9, UR7, R11 ;  /* 0x00000007090b7c24 */ /* 0x000fe4000f8e020b */
[----:B------:R-:W-:Y:S01]  /*08c0*/  IMAD.MOV.U32 R19, RZ, RZ, RZ ;  /* 0x000000ffff137224 */ /* 0x000fe200078e00ff */
[----:B------:R-:W-:Y:S01]  /*08d0*/  LEA.HI.X R9, R18, UR15, R13, 0x2, P1 ;  /* 0x0000000f12097c11 */ /* 0x000fe200088f140d */
[----:B------:R-:W-:Y:S01]  /*08e0*/  VIADD R13, R16, 0x4 ;  /* 0x00000004100d7836 */ /* 0x000fe20000000000 */
[----:B------:R-:W-:Y:S01]  /*08f0*/  LEA.HI.X R15, R10, UR15, R11, 0x2, P3 ;  /* 0x0000000f0a0f7c11 */ /* 0x000fe200098f140b */
[----:B------:R-:W-:Y:S01]  /*0900*/  IMAD.WIDE.U32 R10, R27, UR5, R20 ;  /* 0x000000051b0a7c25 */ /* 0x000fe2000f8e0014 */
[----:B------:R-:W-:Y:S01]  /*0910*/  LEA.HI.X R5, R12, UR15, R5, 0x2, P2 ;  /* 0x0000000f0c057c11 */ /* 0x000fe200090f1405 */
[----:B------:R-:W2:Y:S02]  /*0920*/  LDG.E.CONSTANT R2, desc[UR8][R8.64] ;  /* 0x0000000808027981 */ /* 0x000ea4000c1e9900 */
[----:B------:R-:W-:Y:S01]  /*0930*/  IMAD.MOV.U32 R18, RZ, RZ, R16 ;  /* 0x000000ffff127224 */ /* 0x000fe200078e0010 */
[----:B------:R-:W-:Y:S01]  /*0940*/  LEA R12, P1, R10, UR14, 0x2 ;  /* 0x0000000e0a0c7c11 */ /* 0x000fe2000f8210ff */
[----:B------:R-:W-:Y:S01]  /*0950*/  IMAD.WIDE.U32 R22, R13, UR5, R20 ;  /* 0x000000050d167c25 */ /* 0x000fe2000f8e0014 */
[----:B------:R-:W3:Y:S03]  /*0960*/  LDG.E.CONSTANT R4, desc[UR8][R4.64] ;  /* 0x0000000804047981 */ /* 0x000ee6000c1e9900 */
[----:B------:R-:W-:Y:S01]  /*0970*/  IMAD R27, R27, UR7, R11 ;  /* 0x000000071b1b7c24 */ /* 0x000fe2000f8e020b */
[----:B------:R-:W-:Y:S01]  /*0980*/  LEA R28, P2, R22, UR14, 0x2 ;  /* 0x0000000e161c7c11 */ /* 0x000fe2000f8410ff */
[----:B------:R-:W-:-:S02]  /*0990*/  VIADD R25, R16, 0x5 ;  /* 0x0000000510197836 */ /* 0x000fc40000000000 */
[----:B------:R-:W-:Y:S01]  /*09a0*/  IMAD.WIDE.U32 R18, R0, UR6, R18 ;  /* 0x0000000600127c25 */ /* 0x000fe2000f8e0012 */
[----:B------:R0:W4:Y:S03]  /*09b0*/  LDG.E.CONSTANT R5, desc[UR8][R14.64] ;  /* 0x000000080e057981 */ /* 0x000126000c1e9900 */
[----:B------:R-:W-:Y:S01]  /*09c0*/  IMAD R23, R13, UR7, R23 ;  /* 0x000000070d177c24 */ /* 0x000fe2000f8e0217 */
[----:B------:R-:W-:Y:S01]  /*09d0*/  LEA.HI.X R13, R10, UR15, R27, 0x2, P1 ;  /* 0x0000000f0a0d7c11 */ /* 0x000fe200088f141b */
[C---:B------:R-:W-:Y:S01]  /*09e0*/  IMAD.WIDE.U32 R10, R25.reuse, UR5, R20 ;  /* 0x00000005190a7c25 */ /* 0x040fe2000f8e0014 */
[----:B------:R-:W-:Y:S02]  /*09f0*/  LEA R24, P1, R18, UR12, 0x2 ;  /* 0x0000000c12187c11 */ /* 0x000fe4000f8210ff */
[----:B------:R-:W-:Y:S01]  /*0a00*/  LEA.HI.X R29, R22, UR15, R23, 0x2, P2 ;  /* 0x0000000f161d7c11 */ /* 0x000fe200090f1417 */
[----:B------:R-:W-:Y:S01]  /*0a10*/  IMAD R11, R25, UR7, R11 ;  /* 0x00000007190b7c24 */ /* 0x000fe2000f8e020b */
[----:B------:R-:W-:Y:S01]  /*0a20*/  LEA R22, P2, R10, UR14, 0x2 ;  /* 0x0000000e0a167c11 */ /* 0x000fe2000f8410ff */
[----:B------:R-:W-:Y:S01]  /*0a30*/  VIADD R27, R16, 0x7 ;  /* 0x00000007101b7836 */ /* 0x000fe20000000000 */
[----:B------:R-:W-:Y:S01]  /*0a40*/  LEA.HI.X R25, R18, UR13, R19, 0x2, P1 ;  /* 0x0000000d12197c11 */ /* 0x000fe200088f1413 */
[----:B------:R-:W5:Y:S01]  /*0a50*/  LDG.E.CONSTANT R26, desc[UR8][R12.64] ;  /* 0x000000080c1a7981 */ /* 0x000f62000c1e9900 */
[----:B------:R-:W-:Y:S01]  /*0a60*/  LEA.HI.X R23, R10, UR15, R11, 0x2, P2 ;  /* 0x0000000f0a177c11 */ /* 0x000fe200090f140b */
[----:B------:R-:W-:-:S02]  /*0a70*/  VIADD R19, R16, 0x6 ;  /* 0x0000000610137836 */ /* 0x000fc40000000000 */
[----:B------:R-:W2:Y:S02]  /*0a80*/  LDG.E.128.CONSTANT R8, desc[UR8][R24.64] ;  /* 0x0000000818087981 */ /* 0x000ea4000c1e9d00 */
[C---:B0-----:R-:W-:Y:S02]  /*0a90*/  IMAD.WIDE.U32 R14, R19.reuse, UR5, R20 ;  /* 0x00000005130e7c25 */ /* 0x041fe4000f8e0014 */
[----:B------:R-:W5:Y:S02]  /*0aa0*/  LDG.E.CONSTANT R29, desc[UR8][R28.64] ;  /* 0x000000081c1d7981 */ /* 0x000f64000c1e9900 */
[----:B------:R-:W-:Y:S01]  /*0ab0*/  IMAD R19, R19, UR7, R15 ;  /* 0x0000000713137c24 */ /* 0x000fe2000f8e020f */
[----:B------:R-:W-:Y:S01]  /*0ac0*/  LEA R18, P1, R14, UR14, 0x2 ;  /* 0x0000000e0e127c11 */ /* 0x000fe2000f8210ff */
[----:B------:R-:W-:-:S03]  /*0ad0*/  IMAD.WIDE.U32 R20, R27, UR5, R20 ;  /* 0x000000051b147c25 */ /* 0x000fc6000f8e0014 */
[----:B------:R-:W-:Y:S02]  /*0ae0*/  LEA.HI.X R19, R14, UR15, R19, 0x2, P1 ;  /* 0x0000000f0e137c11 */ /* 0x000fe400088f1413 */
[----:B------:R-:W5:Y:S01]  /*0af0*/  LDG.E.128.CONSTANT R12, desc[UR8][R24.64+0x10] ;  /* 0x00001008180c7981 */ /* 0x000f62000c1e9d00 */
[----:B------:R-:W-:-:S03]  /*0b00*/  IMAD R27, R27, UR7, R21 ;  /* 0x000000071b1b7c24 */ /* 0x000fc6000f8e0215 */
[----:B------:R0:W5:Y:S04]  /*0b10*/  LDG.E.CONSTANT R28, desc[UR8][R22.64] ;  /* 0x00000008161c7981 */ /* 0x000168000c1e9900 */
[----:B------:R-:W5:Y:S01]  /*0b20*/  LDG.E.CONSTANT R19, desc[UR8][R18.64] ;  /* 0x0000000812137981 */ /* 0x000f62000c1e9900 */
[----:B0-----:R-:W-:-:S04]  /*0b30*/  LEA R22, P1, R20, UR14, 0x2 ;  /* 0x0000000e14167c11 */ /* 0x001fc8000f8210ff */
[----:B------:R-:W-:-:S05]  /*0b40*/  LEA.HI.X R23, R20, UR15, R27, 0x2, P1 ;  /* 0x0000000f14177c11 */ /* 0x000fca00088f141b */
[----:B------:R-:W5:Y:S01]  /*0b50*/  LDG.E.CONSTANT R20, desc[UR8][R22.64] ;  /* 0x0000000816147981 */ /* 0x000f62000c1e9900 */
[----:B------:R-:W-:Y:S02]  /*0b60*/  VIADD R16, R16, 0x8 ;  /* 0x0000000810107836 */ /* 0x000fe40000000000 */
[----:B--2---:R-:W-:-:S04]  /*0b70*/  FFMA R2, R8, R2, R17 ;  /* 0x0000000208027223 */ /* 0x004fc80000000011 */
[----:B---3--:R-:W-:-:S04]  /*0b80*/  FFMA R9, R9, R4, R2 ;  /* 0x0000000409097223 */ /* 0x008fc80000000002 */
[----:B----4-:R-:W-:-:S04]  /*0b90*/  FFMA R10, R10, R5, R9 ;  /* 0x000000050a0a7223 */ /* 0x010fc80000000009 */
[----:B-----5:R-:W-:-:S04]  /*0ba0*/  FFMA R11, R11, R26, R10 ;  /* 0x0000001a0b0b7223 */ /* 0x020fc8000000000a */
[----:B------:R-:W-:-:S04]  /*0bb0*/  FFMA R12, R12, R29, R11 ;  /* 0x0000001d0c0c7223 */ /* 0x000fc8000000000b */
[----:B------:R-:W-:-:S04]  /*0bc0*/  FFMA R13, R13, R28, R12 ;  /* 0x0000001c0d0d7223 */ /* 0x000fc8000000000c */
[----:B------:R-:W-:-:S04]  /*0bd0*/  FFMA R14, R14, R19, R13 ;  /* 0x000000130e0e7223 */ /* 0x000fc8000000000d */
[----:B------:R-:W-:-:S07]  /*0be0*/  FFMA R17, R15, R20, R14 ;  /* 0x000000140f117223 */ /* 0x000fce000000000e */
.L_x_3:
[----:B------:R-:W-:Y:S05]  /*0bf0*/  @P0 BRA `(.L_x_0) ;  /* 0x0000000000900947 */ /* 0x000fea0003800000 */
[----:B------:R-:W0:Y:S01]  /*0c00*/  LDCU.128 UR12, c[0x0][0x380] ;  /* 0x00007000ff0c77ac */ /* 0x000e220008000c00 */
[----:B------:R-:W-:Y:S01]  /*0c10*/  MOV R4, R16 ;  /* 0x0000001000047202 */ /* 0x000fe20000000f00 */
[----:B------:R-:W-:Y:S01]  /*0c20*/  IMAD.MOV.U32 R5, RZ, RZ, RZ ;  /* 0x000000ffff057224 */ /* 0x000fe200078e00ff */
[--C-:B------:R-:W-:Y:S01]  /*0c30*/  SHF.R.S32.HI R11, RZ, 0x1f, R6.reuse ;  /* 0x0000001fff0b7819 */ /* 0x100fe20000011406 */
[----:B------:R-:W-:Y:S02]  /*0c40*/  IMAD.MOV.U32 R10, RZ, RZ, R6 ;  /* 0x000000ffff0a7224 */ /* 0x000fe400078e0006 */
[----:B------:R-:W-:Y:S02]  /*0c50*/  VIADD R9, R16, 0x1 ;  /* 0x0000000110097836 */ /* 0x000fe40000000000 */
[----:B------:R-:W-:-:S04]  /*0c60*/  IMAD.WIDE.U32 R24, R0, UR6, R4 ;  /* 0x0000000600187c25 */ /* 0x000fc8000f8e0004 */
[----:B------:R-:W-:-:S04]  /*0c70*/  IMAD.WIDE.U32 R14, R16, UR5, R10 ;  /* 0x00000005100e7c25 */ /* 0x000fc8000f8e000a */
[----:B------:R-:W-:Y:S02]  /*0c80*/  VIADD R13, R16, 0x2 ;  /* 0x00000002100d7836 */ /* 0x000fe40000000000 */
[----:B------:R-:W-:Y:S01]  /*0c90*/  IMAD.WIDE.U32 R20, R9, UR5, R10 ;  /* 0x0000000509147c25 */ /* 0x000fe2000f8e000a */
[----:B0-----:R-:W-:Y:S02]  /*0ca0*/  LEA R8, P0, R24, UR12, 0x2 ;  /* 0x0000000c18087c11 */ /* 0x001fe4000f8010ff */
[----:B------:R-:W-:Y:S01]  /*0cb0*/  LEA R26, P1, R14, UR14, 0x2 ;  /* 0x0000000e0e1a7c11 */ /* 0x000fe2000f8210ff */
[----:B------:R-:W-:Y:S01]  /*0cc0*/  IMAD R15, R16, UR7, R15 ;  /* 0x00000007100f7c24 */ /* 0x000fe2000f8e020f */
[----:B------:R-:W-:Y:S01]  /*0cd0*/  LEA R4, P2, R20, UR14, 0x2 ;  /* 0x0000000e14047c11 */ /* 0x000fe2000f8410ff */
[----:B------:R-:W-:-:S03]  /*0ce0*/  IMAD.WIDE.U32 R18, R13, UR5, R10 ;  /* 0x000000050d127c25 */ /* 0x000fc6000f8e000a */
[----:B------:R-:W-:Y:S01]  /*0cf0*/  LEA.HI.X R27, R14, UR15, R15, 0x2, P1 ;  /* 0x0000000f0e1b7c11 */ /* 0x000fe200088f140f */
[----:B------:R-:W-:Y:S01]  /*0d00*/  IMAD R5, R9, UR7, R21 ;  /* 0x0000000709057c24 */ /* 0x000fe2000f8e0215 */
[----:B------:R-:W-:Y:S01]  /*0d10*/  LEA.HI.X R9, R24, UR13, R25, 0x2, P0 ;  /* 0x0000000d18097c11 */ /* 0x000fe200080f1419 */
[----:B------:R-:W-:Y:S01]  /*0d20*/  VIADD R23, R16, 0x3 ;  /* 0x0000000310177836 */ /* 0x000fe20000000000 */
[----:B------:R-:W-:Y:S01]  /*0d30*/  LEA R12, P3, R18, UR14, 0x2 ;  /* 0x0000000e120c7c11 */ /* 0x000fe2000f8610ff */
[----:B------:R-:W-:Y:S01]  /*0d40*/  IMAD R13, R13, UR7, R19 ;  /* 0x000000070d0d7c24 */ /* 0x000fe2000f8e0213 */
[----:B------:R-:W-:Y:S01]  /*0d50*/  LEA.HI.X R5, R20, UR15, R5, 0x2, P2 ;  /* 0x0000000f14057c11 */ /* 0x000fe200090f1405 */
[----:B------:R-:W-:Y:S01]  /*0d60*/  IMAD.WIDE.U32 R14, R23, UR5, R10 ;  /* 0x00000005170e7c25 */ /* 0x000fe2000f8e000a */
[----:B------:R-:W2:Y:S02]  /*0d70*/  LDG.E.CONSTANT R26, desc[UR8][R26.64] ;  /* 0x000000081a1a7981 */ /* 0x000ea4000c1e9900 */
[----:B------:R-:W-:-:S02]  /*0d80*/  LEA.HI.X R13, R18, UR15, R13, 0x2, P3 ;  /* 0x0000000f120d7c11 */ /* 0x000fc400098f140d */
[----:B------:R-:W2:Y:S01]  /*0d90*/  LDG.E.128.CONSTANT R8, desc[UR8][R8.64] ;  /* 0x0000000808087981 */ /* 0x000ea2000c1e9d00 */
[----:B------:R-:W-:Y:S01]  /*0da0*/  IMAD R23, R23, UR7, R15 ;  /* 0x0000000717177c24 */ /* 0x000fe2000f8e020f */
[C---:B------:R-:W-:Y:S02]  /*0db0*/  LEA R18, P0, R14.reuse, UR14, 0x2 ;  /* 0x0000000e0e127c11 */ /* 0x040fe4000f8010ff */
[----:B------:R-:W3:Y:S02]  /*0dc0*/  LDG.E.CONSTANT R4, desc[UR8][R4.64] ;  /* 0x0000000804047981 */ /* 0x000ee4000c1e9900 */
[----:B------:R-:W-:Y:S02]  /*0dd0*/  LEA.HI.X R19, R14, UR15, R23, 0x2, P0 ;  /* 0x0000000f0e137c11 */ /* 0x000fe400080f1417 */
[----:B------:R-:W4:Y:S04]  /*0de0*/  LDG.E.CONSTANT R13, desc[UR8][R12.64] ;  /* 0x000000080c0d7981 */ /* 0x000f28000c1e9900 */
[----:B------:R-:W5:Y:S01]  /*0df0*/  LDG.E.CONSTANT R18, desc[UR8][R18.64] ;  /* 0x0000000812127981 */ /* 0x000f62000c1e9900 */
[----:B--2---:R-:W-:-:S04]  /*0e00*/  FFMA R2, R8, R26, R17 ;  /* 0x0000001a08027223 */ /* 0x004fc80000000011 */
[----:B---3--:R-:W-:-:S04]  /*0e10*/  FFMA R15, R9, R4, R2 ;  /* 0x00000004090f7223 */ /* 0x008fc80000000002 */
[----:B----4-:R-:W-:-:S04]  /*0e20*/  FFMA R10, R10, R13, R15 ;  /* 0x0000000d0a0a7223 */ /* 0x010fc8000000000f */
[----:B-----5:R-:W-:-:S07]  /*0e30*/  FFMA R17, R11, R18, R10 ;  /* 0x000000120b117223 */ /* 0x020fce000000000a */
.L_x_0:
[----:B------:R-:W-:-:S13]  /*0e40*/  ISETP.GE.AND P0, PT, R3, UR6, PT ;  /* 0x0000000603007c0c */ /* 0x000fda000bf06270 */
[----:B------:R-:W-:Y:S05]  /*0e50*/  @P0 BRA `(.L_x_4) ;  /* 0x0000000800680947 */ /* 0x000fea0003800000 */
[C---:B------:R-:W-:Y:S01]  /*0e60*/  VIADD R2, R3.reuse, -UR6 ;  /* 0x8000000603027c36 */ /* 0x040fe20008000000 */
[----:B------:R-:W-:Y:S02]  /*0e70*/  USHF.R.S32.HI UR4, URZ, 0x1f, UR6 ;  /* 0x0000001fff047899 */ /* 0x000fe40008011406 */
[----:B------:R-:W-:Y:S01]  /*0e80*/  IADD3 R12, PT, PT, -R3, UR6, RZ ;  /* 0x00000006030c7c10 */ /* 0x000fe2000fffe1ff */
[----:B------:R-:W-:Y:S01]  /*0e90*/  IMAD.WIDE.U32 R8, R0, UR6, RZ ;  /* 0x0000000600087c25 */ /* 0x000fe2000f8e00ff */
[--C-:B------:R-:W-:Y:S02]  /*0ea0*/  SHF.R.S32.HI R11, RZ, 0x1f, R6.reuse ;  /* 0x0000001fff0b7819 */ /* 0x100fe40000011406 */
[----:B------:R-:W-:Y:S01]  /*0eb0*/  ISETP.GT.U32.AND P0, PT, R2, -0x8, PT ;  /* 0xfffffff80200780c */ /* 0x000fe20003f04070 */
[----:B------:R-:W-:Y:S01]  /*0ec0*/  IMAD R5, R0, UR4, RZ ;  /* 0x0000000400057c24 */ /* 0x000fe2000f8e02ff */
[----:B------:R-:W-:Y:S01]  /*0ed0*/  LOP3.LUT R2, R12, 0x7, RZ, 0xc0, !PT ;  /* 0x000000070c027812 */ /* 0x000fe200078ec0ff */
[----:B------:R-:W-:-:S02]  /*0ee0*/  IMAD.MOV.U32 R10, RZ, RZ, R6 ;  /* 0x000000ffff0a7224 */ /* 0x000fc400078e0006 */
[----:B------:R-:W-:-:S08]  /*0ef0*/  IMAD.IADD R4, R9, 0x1, R5 ;  /* 0x0000000109047824 */ /* 0x000fd000078e0205 */
[----:B------:R-:W-:Y:S05]  /*0f00*/  @P0 BRA `(.L_x_5) ;  /* 0x0000000400100947 */ /* 0x000fea0003800000 */
[----:B------:R-:W-:Y:S01]  /*0f10*/  LOP3.LUT R12, R12, 0xfffffff8, RZ, 0xc0, !PT ;  /* 0xfffffff80c0c7812 */ /* 0x000fe200078ec0ff */
[----:B------:R-:W-:Y:S01]  /*0f20*/  VIADD R5, R3, 0x3 ;  /* 0x0000000303057836 */ /* 0x000fe20000000000 */
[----:B------:R-:W0:Y:S03]  /*0f30*/  LDCU.128 UR12, c[0x0][0x380] ;  /* 0x00007000ff0c77ac */ /* 0x000e260008000c00 */
[----:B------:R-:W-:-:S07]  /*0f40*/  IMAD.MOV R3, RZ, RZ, -R12 ;  /* 0x000000ffff037224 */ /* 0x000fce00078e0a0c */
.L_x_6:
[C---:B------:R-:W-:Y:S01]  /*0f50*/  IADD3 R13, PT, PT, R5.reuse, -0x3, RZ ;  /* 0xfffffffd050d7810 */ /* 0x040fe20007ffe0ff */
[----:B------:R-:W-:-:S03]  /*0f60*/  VIADD R15, R5, 0xfffffffe ;  /* 0xfffffffe050f7836 */ /* 0x000fc60000000000 */
[C---:B------:R-:W-:Y:S01]  /*0f70*/  IADD3 R14, P0, PT, R13.reuse, R8, RZ ;  /* 0x000000080d0e7210 */ /* 0x040fe20007f1e0ff */
[----:B------:R-:W-:-:S03]  /*0f80*/  IMAD.WIDE R18, R13, UR5, R10 ;  /* 0x000000050d127c25 */ /* 0x000fc6000f8e020a */
[----:B------:R-:W-:Y:S02]  /*0f90*/  LEA.HI.X.SX32 R13, R13, R4, 0x1, P0 ;  /* 0x000000040d0d7211 */ /* 0x000fe400000f0eff */
[----:B0-----:R-:W-:Y:S02]  /*0fa0*/  LEA R28, P1, R18, UR14, 0x2 ;  /* 0x0000000e121c7c11 */ /* 0x001fe4000f8210ff */
[----:B------:R-:W-:Y:S02]  /*0fb0*/  LEA R12, P0, R14, UR12, 0x2 ;  /* 0x0000000c0e0c7c11 */ /* 0x000fe4000f8010ff */
[----:B------:R-:W-:Y:S02]  /*0fc0*/  LEA.HI.X R29, R18, UR15, R19, 0x2, P1 ;  /* 0x0000000f121d7c11 */ /* 0x000fe400088f1413 */
[----:B------:R-:W-:Y:S01]  /*0fd0*/  LEA.HI.X R13, R14, UR13, R13, 0x2, P0 ;  /* 0x0000000d0e0d7c11 */ /* 0x000fe200080f140d */
[----:B------:R-:W-:Y:S02]  /*0fe0*/  IMAD.WIDE R14, R15, UR5, R10 ;  /* 0x000000050f0e7c25 */ /* 0x000fe4000f8e020a */
[----:B------:R-:W2:Y:S04]  /*0ff0*/  LDG.E.CONSTANT R16, desc[UR8][R28.64] ;  /* 0x000000081c107981 */ /* 0x000ea8000c1e9900 */
[----:B------:R-:W2:Y:S01]  /*1000*/  LDG.E.CONSTANT R20, desc[UR8][R12.64] ;  /* 0x000000080c147981 */ /* 0x000ea2000c1e9900 */
[----:B------:R-:W-:-:S03]  /*1010*/  LEA R22, P0, R14, UR14, 0x2 ;  /* 0x0000000e0e167c11 */ /* 0x000fc6000f8010ff */
[----:B------:R-:W3:Y:S01]  /*1020*/  LDG.E.CONSTANT R26, desc[UR8][R12.64+0x4] ;  /* 0x000004080c1a7981 */ /* 0x000ee2000c1e9900 */
[----:B------:R-:W-:-:S05]  /*1030*/  LEA.HI.X R23, R14, UR15, R15, 0x2, P0 ;  /* 0x0000000f0e177c11 */ /* 0x000fca00080f140f */
[----:B------:R0:W3:Y:S01]  /*1040*/  LDG.E.CONSTANT R27, desc[UR8][R22.64] ;  /* 0x00000008161b7981 */ /* 0x0000e2000c1e9900 */
[----:B------:R-:W-:-:S04]  /*1050*/  VIADD R25, R5, 0xffffffff ;  /* 0xffffffff05197836 */ /* 0x000fc80000000000 */
[----:B------:R-:W-:-:S04]  /*1060*/  IMAD.WIDE R24, R25, UR5, R10 ;  /* 0x0000000519187c25 */ /* 0x000fc8000f8e020a */
[C---:B0-----:R-:W-:Y:S01]  /*1070*/  IMAD.WIDE R22, R5.reuse, UR5, R10 ;  /* 0x0000000505167c25 */ /* 0x041fe2000f8e020a */
[----:B------:R-:W-:Y:S02]  /*1080*/  LEA R14, P0, R24, UR14, 0x2 ;  /* 0x0000000e180e7c11 */ /* 0x000fe4000f8010ff */
[----:B------:R-:W-:Y:S01]  /*1090*/  LEA R18, P1, R22, UR14, 0x2 ;  /* 0x0000000e16127c11 */ /* 0x000fe2000f8210ff */
[----:B------:R-:W-:-:S03]  /*10a0*/  VIADD R29, R5, 0x1 ;  /* 0x00000001051d7836 */ /* 0x000fc60000000000 */
[----:B------:R-:W-:Y:S02]  /*10b0*/  LEA.HI.X R19, R22, UR15, R23, 0x2, P1 ;  /* 0x0000000f16137c11 */ /* 0x000fe400088f1417 */
[----:B------:R-:W-:Y:S01]  /*10c0*/  LEA.HI.X R15, R24, UR15, R25, 0x2, P0 ;  /* 0x0000000f180f7c11 */ /* 0x000fe200080f1419 */
[C---:B------:R-:W-:Y:S02]  /*10d0*/  VIADD R21, R5.reuse, 0x3 ;  /* 0x0000000305157836 */ /* 0x040fe40000000000 */
[----:B------:R0:W4:Y:S01]  /*10e0*/  LDG.E.CONSTANT R25, desc[UR8][R18.64] ;  /* 0x0000000812197981 */ /* 0x000122000c1e9900 */
[----:B------:R-:W-:-:S03]  /*10f0*/  VIADD R23, R5, 0x2 ;  /* 0x0000000205177836 */ /* 0x000fc60000000000 */
[----:B------:R1:W5:Y:S01]  /*1100*/  LDG.E.CONSTANT R24, desc[UR8][R14.64] ;  /* 0x000000080e187981 */ /* 0x000362000c1e9900 */
[----:B0-----:R-:W-:-:S04]  /*1110*/  IMAD.WIDE R18, R29, UR5, R10 ;  /* 0x000000051d127c25 */ /* 0x001fc8000f8e020a */
[----:B-1----:R-:W-:-:S04]  /*1120*/  IMAD.WIDE R14, R23, UR5, R10 ;  /* 0x00000005170e7c25 */ /* 0x002fc8000f8e020a */
[----:B------:R-:W-:Y:S01]  /*1130*/  VIADD R28, R5, 0x4 ;  /* 0x00000004051c7836 */ /* 0x000fe20000000000 */
[----:B------:R-:W-:-:S04]  /*1140*/  LEA R22, P1, R14, UR14, 0x2 ;  /* 0x0000000e0e167c11 */ /* 0x000fc8000f8210ff */
[----:B------:R-:W-:Y:S01]  /*1150*/  LEA.HI.X R23, R14, UR15, R15, 0x2, P1 ;  /* 0x0000000f0e177c11 */ /* 0x000fe200088f140f */
[----:B------:R-:W-:Y:S02]  /*1160*/  IMAD.WIDE R14, R28, UR5, R10 ;  /* 0x000000051c0e7c25 */ /* 0x000fe4000f8e020a */
[----:B------:R-:W4:Y:S04]  /*1170*/  LDG.E.CONSTANT R28, desc[UR8][R12.64+0xc] ;  /* 0x00000c080c1c7981 */ /* 0x000f28000c1e9900 */
[----:B------:R-:W4:Y:S01]  /*1180*/  LDG.E.CONSTANT R22, desc[UR8][R22.64] ;  /* 0x0000000816167981 */ /* 0x000f22000c1e9900 */
[----:B--2---:R-:W-:Y:S01]  /*1190*/  FFMA R29, R20, R16, R17 ;  /* 0x00000010141d7223 */ /* 0x004fe20000000011 */
[----:B------:R-:W-:Y:S01]  /*11a0*/  IMAD.WIDE R16, R21, UR5, R10 ;  /* 0x0000000515107c25 */ /* 0x000fe2000f8e020a */
[----:B------:R-:W-:-:S04]  /*11b0*/  LEA R20, P0, R18, UR14, 0x2 ;  /* 0x0000000e12147c11 */ /* 0x000fc8000f8010ff */
[----:B------:R-:W-:Y:S02]  /*11c0*/  LEA.HI.X R21, R18, UR15, R19, 0x2, P0 ;  /* 0x0000000f12157c11 */ /* 0x000fe400080f1413 */
[----:B------:R-:W-:-:S03]  /*11d0*/  LEA R18, P0, R16, UR14, 0x2 ;  /* 0x0000000e10127c11 */ /* 0x000fc6000f8010ff */
[----:B------:R-:W2:Y:S01]  /*11e0*/  LDG.E.CONSTANT R20, desc[UR8][R20.64] ;  /* 0x0000000814147981 */ /* 0x000ea2000c1e9900 */
[----:B------:R-:W-:-:S03]  /*11f0*/  LEA.HI.X R19, R16, UR15, R17, 0x2, P0 ;  /* 0x0000000f10137c11 */ /* 0x000fc600080f1411 */
[----:B------:R-:W5:Y:S01]  /*1200*/  LDG.E.CONSTANT R17, desc[UR8][R12.64+0x8] ;  /* 0x000008080c117981 */ /* 0x000f62000c1e9900 */
[----:B---3--:R-:W-:Y:S01]  /*1210*/  FFMA R16, R26, R27, R29 ;  /* 0x0000001b1a107223 */ /* 0x008fe2000000001d */
[C---:B------:R-:W-:Y:S02]  /*1220*/  LEA R26, P0, R14.reuse, UR14, 0x2 ;  /* 0x0000000e0e1a7c11 */ /* 0x040fe4000f8010ff */
[----:B------:R-:W2:Y:S02]  /*1230*/  LDG.E.CONSTANT R29, desc[UR8][R12.64+0x10] ;  /* 0x000010080c1d7981 */ /* 0x000ea4000c1e9900 */
[----:B------:R-:W-:Y:S02]  /*1240*/  LEA.HI.X R27, R14, UR15, R15, 0x2, P0 ;  /* 0x0000000f0e1b7c11 */ /* 0x000fe400080f140f */
[----:B------:R-:W3:Y:S04]  /*1250*/  LDG.E.CONSTANT R15, desc[UR8][R12.64+0x14] ;  /* 0x000014080c0f7981 */ /* 0x000ee8000c1e9900 */
[----:B------:R-:W3:Y:S04]  /*1260*/  LDG.E.CONSTANT R19, desc[UR8][R18.64] ;  /* 0x0000000812137981 */ /* 0x000ee8000c1e9900 */
[----:B------:R-:W3:Y:S04]  /*1270*/  LDG.E.CONSTANT R14, desc[UR8][R12.64+0x18] ;  /* 0x000018080c0e7981 */ /* 0x000ee8000c1e9900 */
[----:B------:R-:W3:Y:S04]  /*1280*/  LDG.E.CONSTANT R26, desc[UR8][R26.64] ;  /* 0x000000081a1a7981 */ /* 0x000ee8000c1e9900 */
[----:B------:R-:W3:Y:S01]  /*1290*/  LDG.E.CONSTANT R18, desc[UR8][R12.64+0x1c] ;  /* 0x00001c080c127981 */ /* 0x000ee2000c1e9900 */
[----:B------:R-:W-:-:S05]  /*12a0*/  VIADD R3, R3, 0x8 ;  /* 0x0000000803037836 */ /* 0x000fca0000000000 */
[----:B------:R-:W-:Y:S01]  /*12b0*/  ISETP.NE.AND P0, PT, R3, RZ, PT ;  /* 0x000000ff0300720c */ /* 0x000fe20003f05270 */
[----:B------:R-:W-:Y:S02]  /*12c0*/  VIADD R5, R5, 0x8 ;  /* 0x0000000805057836 */ /* 0x000fe40000000000 */
[----:B-----5:R-:W-:-:S04]  /*12d0*/  FFMA R17, R17, R24, R16 ;  /* 0x0000001811117223 */ /* 0x020fc80000000010 */
[----:B----4-:R-:W-:-:S04]  /*12e0*/  FFMA R28, R28, R25, R17 ;  /* 0x000000191c1c7223 */ /* 0x010fc80000000011 */
[----:B--2---:R-:W-:-:S04]  /*12f0*/  FFMA R20, R29, R20, R28 ;  /* 0x000000141d147223 */ /* 0x004fc8000000001c */
[----:B---3--:R-:W-:-:S04]  /*1300*/  FFMA R15, R15, R22, R20 ;  /* 0x000000160f0f7223 */ /* 0x008fc80000000014 */
[----:B------:R-:W-:-:S04]  /*1310*/  FFMA R15, R14, R19, R15 ;  /* 0x000000130e0f7223 */ /* 0x000fc8000000000f */
[----:B------:R-:W-:Y:S01]  /*1320*/  FFMA R17, R18, R26, R15 ;  /* 0x0000001a12117223 */ /* 0x000fe2000000000f */
[----:B------:R-:W-:Y:S06]  /*1330*/  @P0 BRA `(.L_x_6) ;  /* 0xfffffffc00040947 */ /* 0x000fec000383ffff */
[----:B------:R-:W-:-:S07]  /*1340*/  IADD3 R3, PT, PT, R5, -0x3, RZ ;  /* 0xfffffffd05037810 */ /* 0x000fce0007ffe0ff */
.L_x_5:
[----:B------:R-:W-:-:S13]  /*1350*/  ISETP.NE.AND P0, PT, R2, RZ, PT ;  /* 0x000000ff0200720c */ /* 0x000fda0003f05270 */
[----:B------:R-:W-:Y:S05]  /*1360*/  @!P0 BRA `(.L_x_4) ;  /* 0x0000000400248947 */ /* 0x000fea0003800000 */
[----:B------:R-:W-:Y:S01]  /*1370*/  ISETP.GE.U32.AND P0, PT, R2, 0x4, PT ;  /* 0x000000040200780c */ /* 0x000fe20003f06070 */
[----:B------:R-:W-:-:S04]  /*1380*/  ULOP3.LUT UR7, UR6, 0x3, URZ, 0xc0, !UPT ;  /* 0x0000000306077892 */ /* 0x000fc8000f8ec0ff */
[----:B------:R-:W-:-:S08]  /*1390*/  UISETP.NE.AND UP0, UPT, UR7, URZ, UPT ;  /* 0x000000ff0700728c */ /* 0x000fd0000bf05270 */
[----:B------:R-:W-:Y:S05]  /*13a0*/  @!P0 BRA `(.L_x_7) ;  /* 0x0000000000848947 */ /* 0x000fea0003800000 */
[----:B------:R-:W0:Y:S01]  /*13b0*/  LDCU.128 UR12, c[0x0][0x380] ;  /* 0x00007000ff0c77ac */ /* 0x000e220008000c00 */
[C---:B------:R-:W-:Y:S01]  /*13c0*/  VIADD R21, R3.reuse, 0x1 ;  /* 0x0000000103157836 */ /* 0x040fe20000000000 */
[C---:B------:R-:W-:Y:S01]  /*13d0*/  IADD3 R2, P2, PT, R3.reuse, R8, RZ ;  /* 0x0000000803027210 */ /* 0x040fe20007f5e0ff */
[----:B------:R-:W-:-:S03]  /*13e0*/  IMAD.WIDE R26, R3, UR5, R10 ;  /* 0x00000005031a7c25 */ /* 0x000fc6000f8e020a */
[----:B------:R-:W-:Y:S01]  /*13f0*/  LEA.HI.X.SX32 R5, R3, R4, 0x1, P2 ;  /* 0x0000000403057211 */ /* 0x000fe200010f0eff */
[----:B------:R-:W-:-:S04]  /*1400*/  IMAD.WIDE R20, R21, UR5, R10 ;  /* 0x0000000515147c25 */ /* 0x000fc8000f8e020a */
[C---:B------:R-:W-:Y:S02]  /*1410*/  VIADD R25, R3.reuse, 0x2 ;  /* 0x0000000203197836 */ /* 0x040fe40000000000 */
[----:B------:R-:W-:Y:S02]  /*1420*/  VIADD R29, R3, 0x3 ;  /* 0x00000003031d7836 */ /* 0x000fe40000000000 */
[----:B------:R-:W-:Y:S01]  /*1430*/  IMAD.WIDE R24, R25, UR5, R10 ;  /* 0x0000000519187c25 */ /* 0x000fe2000f8e020a */
[----:B0-----:R-:W-:Y:S02]  /*1440*/  LEA R12, P0, R2, UR12, 0x2 ;  /* 0x0000000c020c7c11 */ /* 0x001fe4000f8010ff */
[----:B------:R-:W-:Y:S02]  /*1450*/  LEA R22, P1, R26, UR14, 0x2 ;  /* 0x0000000e1a167c11 */ /* 0x000fe4000f8210ff */
[----:B------:R-:W-:Y:S02]  /*1460*/  LEA R14, P2, R20, UR14, 0x2 ;  /* 0x0000000e140e7c11 */ /* 0x000fe4000f8410ff */
[----:B------:R-:W-:-:S02]  /*1470*/  LEA.HI.X R23, R26, UR15, R27, 0x2, P1 ;  /* 0x0000000f1a177c11 */ /* 0x000fc400088f141b */
[----:B------:R-:W-:Y:S02]  /*1480*/  LEA.HI.X R13, R2, UR13, R5, 0x2, P0 ;  /* 0x0000000d020d7c11 */ /* 0x000fe400080f1405 */
[----:B------:R-:W-:Y:S01]  /*1490*/  LEA.HI.X R15, R20, UR15, R21, 0x2, P2 ;  /* 0x0000000f140f7c11 */ /* 0x000fe200090f1415 */
[----:B------:R-:W-:Y:S01]  /*14a0*/  IMAD.WIDE R20, R29, UR5, R10 ;  /* 0x000000051d147c25 */ /* 0x000fe2000f8e020a */
[C---:B------:R-:W-:Y:S01]  /*14b0*/  LEA R18, P3, R24.reuse, UR14, 0x2 ;  /* 0x0000000e18127c11 */ /* 0x040fe2000f8610ff */
[----:B------:R-:W2:Y:S03]  /*14c0*/  LDG.E.CONSTANT R22, desc[UR8][R22.64] ;  /* 0x0000000816167981 */ /* 0x000ea6000c1e9900 */
[----:B------:R-:W-:Y:S01]  /*14d0*/  LEA.HI.X R19, R24, UR15, R25, 0x2, P3 ;  /* 0x0000000f18137c11 */ /* 0x000fe200098f1419 */
[----:B------:R-:W2:Y:S01]  /*14e0*/  LDG.E.CONSTANT R2, desc[UR8][R12.64] ;  /* 0x000000080c027981 */ /* 0x000ea2000c1e9900 */
[----:B------:R-:W-:-:S03]  /*14f0*/  LEA R24, P0, R20, UR14, 0x2 ;  /* 0x0000000e14187c11 */ /* 0x000fc6000f8010ff */
[----:B------:R-:W3:Y:S01]  /*1500*/  LDG.E.CONSTANT R14, desc[UR8][R14.64] ;  /* 0x000000080e0e7981 */ /* 0x000ee2000c1e9900 */
[----:B------:R-:W-:-:S03]  /*1510*/  LEA.HI.X R25, R20, UR15, R21, 0x2, P0 ;  /* 0x0000000f14197c11 */ /* 0x000fc600080f1415 */
[----:B------:R-:W3:Y:S04]  /*1520*/  LDG.E.CONSTANT R5, desc[UR8][R12.64+0x4] ;  /* 0x000004080c057981 */ /* 0x000ee8000c1e9900 */
[----:B------:R-:W4:Y:S04]  /*1530*/  LDG.E.CONSTANT R18, desc[UR8][R18.64] ;  /* 0x0000000812127981 */ /* 0x000f28000c1e9900 */
[----:B------:R-:W4:Y:S04]  /*1540*/  LDG.E.CONSTANT R21, desc[UR8][R12.64+0x8] ;  /* 0x000008080c157981 */ /* 0x000f28000c1e9900 */
[----:B------:R-:W5:Y:S04]  /*1550*/  LDG.E.CONSTANT R27, desc[UR8][R12.64+0xc] ;  /* 0x00000c080c1b7981 */ /* 0x000f68000c1e9900 */
[----:B------:R-:W5:Y:S01]  /*1560*/  LDG.E.CONSTANT R24, desc[UR8][R24.64] ;  /* 0x0000000818187981 */ /* 0x000f62000c1e9900 */
[----:B------:R-:W-:-:S02]  /*1570*/  VIADD R3, R3, 0x4 ;  /* 0x0000000403037836 */ /* 0x000fc40000000000 */
[----:B--2---:R-:W-:-:S04]  /*1580*/  FFMA R2, R2, R22, R17 ;  /* 0x0000001602027223 */ /* 0x004fc80000000011 */
[----:B---3--:R-:W-:-:S04]  /*1590*/  FFMA R2, R5, R14, R2 ;  /* 0x0000000e05027223 */ /* 0x008fc80000000002 */
[----:B----4-:R-:W-:-:S04]  /*15a0*/  FFMA R2, R21, R18, R2 ;  /* 0x0000001215027223 */ /* 0x010fc80000000002 */
[----:B-----5:R-:W-:-:S07]  /*15b0*/  FFMA R17, R27, R24, R2 ;  /* 0x000000181b117223 */ /* 0x020fce0000000002 */
.L_x_7:
[----:B------:R-:W-:Y:S05]  /*15c0*/  BRA.U !UP0, `(.L_x_4) ;  /* 0x00000001088c7547 */ /* 0x000fea000b800000 */
[----:B------:R-:W-:Y:S02]  /*15d0*/  UISETP.NE.AND UP0, UPT, UR7, 0x1, UPT ;  /* 0x000000010700788c */ /* 0x000fe4000bf05270 */
[----:B------:R-:W-:-:S04]  /*15e0*/  ULOP3.LUT UR4, UR6, 0x1, URZ, 0xc0, !UPT ;  /* 0x0000000106047892 */ /* 0x000fc8000f8ec0ff */
[----:B------:R-:W-:-:S03]  /*15f0*/  UISETP.NE.U32.AND UP1, UPT, UR4, 0x1, UPT ;  /* 0x000000010400788c */ /* 0x000fc6000bf25070 */
[----:B------:R-:W-:Y:S08]  /*1600*/  BRA.U !UP0, `(.L_x_8) ;  /* 0x00000001084c7547 */ /* 0x000ff0000b800000 */
[----:B------:R-:W0:Y:S01]  /*1610*/  LDCU.128 UR12, c[0x0][0x380] ;  /* 0x00007000ff0c77ac */ /* 0x000e220008000c00 */
[C---:B------:R-:W-:Y:S01]  /*1620*/  IMAD.WIDE R12, R3.reuse, UR5, R10 ;  /* 0x00000005030c7c25 */ /* 0x040fe2000f8e020a */
[----:B------:R-:W-:-:S03]  /*1630*/  IADD3 R2, P0, PT, R3, R8, RZ ;  /* 0x0000000803027210 */ /* 0x000fc60007f1e0ff */
[C---:B------:R-:W-:Y:S01]  /*1640*/  VIADD R21, R3.reuse, 0x1 ;  /* 0x0000000103157836 */ /* 0x040fe20000000000 */
[----:B------:R-:W-:-:S03]  /*1650*/  LEA.HI.X.SX32 R5, R3, R4, 0x1, P0 ;  /* 0x0000000403057211 */ /* 0x000fc600000f0eff */
[----:B------:R-:W-:Y:S01]  /*1660*/  IMAD.WIDE R20, R21, UR5, R10 ;  /* 0x0000000515147c25 */ /* 0x000fe2000f8e020a */
[----:B0-----:R-:W-:Y:S02]  /*1670*/  LEA R18, P2, R12, UR14, 0x2 ;  /* 0x0000000e0c127c11 */ /* 0x001fe4000f8410ff */
[----:B------:R-:W-:Y:S02]  /*1680*/  LEA R14, P1, R2, UR12, 0x2 ;  /* 0x0000000c020e7c11 */ /* 0x000fe4000f8210ff */
[----:B------:R-:W-:Y:S02]  /*1690*/  LEA.HI.X R19, R12, UR15, R13, 0x2, P2 ;  /* 0x0000000f0c137c11 */ /* 0x000fe400090f140d */
[----:B------:R-:W-:Y:S02]  /*16a0*/  LEA R12, P0, R20, UR14, 0x2 ;  /* 0x0000000e140c7c11 */ /* 0x000fe4000f8010ff */
[----:B------:R-:W-:Y:S01]  /*16b0*/  LEA.HI.X R15, R2, UR13, R5, 0x2, P1 ;  /* 0x0000000d020f7c11 */ /* 0x000fe200088f1405 */
[----:B------:R-:W2:Y:S01]  /*16c0*/  LDG.E.CONSTANT R18, desc[UR8][R18.64] ;  /* 0x0000000812127981 */ /* 0x000ea2000c1e9900 */
[----:B------:R-:W-:-:S03]  /*16d0*/  LEA.HI.X R13, R20, UR15, R21, 0x2, P0 ;  /* 0x0000000f140d7c11 */ /* 0x000fc600080f1415 */
[----:B------:R-:W2:Y:S04]  /*16e0*/  LDG.E.CONSTANT R2, desc[UR8][R14.64] ;  /* 0x000000080e027981 */ /* 0x000ea8000c1e9900 */
[----:B------:R-:W3:Y:S04]  /*16f0*/  LDG.E.CONSTANT R5, desc[UR8][R14.64+0x4] ;  /* 0x000004080e057981 */ /* 0x000ee8000c1e9900 */
[----:B------:R-:W3:Y:S01]  /*1700*/  LDG.E.CONSTANT R12, desc[UR8][R12.64] ;  /* 0x000000080c0c7981 */ /* 0x000ee2000c1e9900 */
[----:B------:R-:W-:Y:S02]  /*1710*/  VIADD R3, R3, 0x2 ;  /* 0x0000000203037836 */ /* 0x000fe40000000000 */
[----:B--2---:R-:W-:-:S04]  /*1720*/  FFMA R2, R2, R18, R17 ;  /* 0x0000001202027223 */ /* 0x004fc80000000011 */
[----:B---3--:R-:W-:-:S07]  /*1730*/  FFMA R17, R5, R12, R2 ;  /* 0x0000000c05117223 */ /* 0x008fce0000000002 */
.L_x_8:
[----:B------:R-:W-:Y:S05]  /*1740*/  BRA.U UP1, `(.L_x_4) ;  /* 0x00000001012c7547 */ /* 0x000fea000b800000 */
[----:B------:R-:W0:Y:S01]  /*1750*/  LDCU.128 UR12, c[0x0][0x380] ;  /* 0x00007000ff0c77ac */ /* 0x000e220008000c00 */
[C---:B------:R-:W-:Y:S01]  /*1760*/  IADD3 R8, P0, PT, R3.reuse, R8, RZ ;  /* 0x0000000803087210 */ /* 0x040fe20007f1e0ff */
[----:B------:R-:W-:-:S03]  /*1770*/  IMAD.WIDE R10, R3, UR5, R10 ;  /* 0x00000005030a7c25 */ /* 0x000fc6000f8e020a */
[----:B------:R-:W-:Y:S02]  /*1780*/  LEA.HI.X.SX32 R3, R3, R4, 0x1, P0 ;  /* 0x0000000403037211 */ /* 0x000fe400000f0eff */
[----:B0-----:R-:W-:Y:S02]  /*1790*/  LEA R2, P0, R8, UR12, 0x2 ;  /* 0x0000000c08027c11 */ /* 0x001fe4000f8010ff */
[----:B------:R-:W-:Y:S02]  /*17a0*/  LEA R4, P1, R10, UR14, 0x2 ;  /* 0x0000000e0a047c11 */ /* 0x000fe4000f8210ff */
[----:B------:R-:W-:Y:S02]  /*17b0*/  LEA.HI.X R3, R8, UR13, R3, 0x2, P0 ;  /* 0x0000000d08037c11 */ /* 0x000fe400080f1403 */
[----:B------:R-:W-:-:S03]  /*17c0*/  LEA.HI.X R5, R10, UR15, R11, 0x2, P1 ;  /* 0x0000000f0a057c11 */ /* 0x000fc600088f140b */
[----:B------:R-:W2:Y:S04]  /*17d0*/  LDG.E.CONSTANT R2, desc[UR8][R2.64] ;  /* 0x0000000802027981 */ /* 0x000ea8000c1e9900 */
[----:B------:R-:W2:Y:S02]  /*17e0*/  LDG.E.CONSTANT R4, desc[UR8][R4.64] ;  /* 0x0000000804047981 */ /* 0x000ea4000c1e9900 */
[----:B--2---:R-:W-:-:S07]  /*17f0*/  FFMA R17, R2, R4, R17 ;  /* 0x0000000402117223 */ /* 0x004fce0000000011 */
.L_x_4:
[----:B------:R-:W0:Y:S01]  /*1800*/  LDCU.64 UR6, c[0x0][0x390] ;  /* 0x00007200ff0677ac */ /* 0x000e220008000a00 */
[--C-:B------:R-:W-:Y:S01]  /*1810*/  SHF.R.S32.HI R7, RZ, 0x1f, R6.reuse ;  /* 0x0000001fff077819 */ /* 0x100fe20000011406 */
[----:B------:R-:W-:Y:S02]  /*1820*/  USHF.R.S32.HI UR4, URZ, 0x1f, UR5 ;  /* 0x0000001fff047899 */ /* 0x000fe40008011405 */
[----:B------:R-:W-:-:S04]  /*1830*/  IMAD.WIDE.U32 R2, R0, UR5, R6 ;  /* 0x0000000500027c25 */ /* 0x000fc8000f8e0006 */
[----:B------:R-:W-:-:S04]  /*1840*/  IMAD R5, R0, UR4, RZ ;  /* 0x0000000400057c24 */ /* 0x000fc8000f8e02ff */
[----:B------:R-:W-:Y:S01]  /*1850*/  IMAD.IADD R3, R3, 0x1, R5 ;  /* 0x0000000103037824 */ /* 0x000fe200078e0205 */
[----:B0-----:R-:W-:-:S04]  /*1860*/  LEA R4, P0, R2, UR6, 0x2 ;  /* 0x0000000602047c11 */ /* 0x001fc8000f8010ff */
[----:B------:R-:W-:-:S05]  /*1870*/  LEA.HI.X R5, R2, UR7, R3, 0x2, P0 ;  /* 0x0000000702057c11 */ /* 0x000fca00080f1403 */
[----:B------:R-:W-:Y:S01]  /*1880*/  STG.E desc[UR8][R4.64], R17 ;  /* 0x0000001104007986 */ /* 0x000fe2000c101908 */
[----:B------:R-:W-:Y:S05]  /*1890*/  EXIT ;  /* 0x000000000000794d */ /* 0x000fea0003800000 */
.L_x_9:
[----:B------:R-:W-:-:S00]  /*18a0*/  BRA `(.L_x_9) ;  /* 0xfffffffc00fc7947 */ /* 0x000fc0000383ffff */
[----:B------:R-:W-:-:S00]  /*18b0*/  NOP ;  /* 0x0000000000007918 */ /* 0x000fc00000000000 */
        /* <DEDUP_REMOVED lines=12> */
.L_x_10:


//--------------------- .nv.shared.reserved.0     --------------------------
	.section	.nv.shared.reserved.0,"aw",@nobits
	.weak		__nv_reservedSMEM_offset_0_alias
	.size		__nv_reservedSMEM_offset_0_alias, 0, 64
	.other		__nv_reservedSMEM_offset_0_alias,@"STO_CUDA_RESERVED_SHARED STV_DEFAULT"
__nv_reservedSMEM_offset_0_alias:
	.zero		0
	.zero		64


//--------------------- .nv.constant0._Z19matmul_naive_float4PKfS0_Pfiii --------------------------
	.section	.nv.constant0._Z19matmul_naive_float4PKfS0_Pfiii,"a",@progbits
	.sectionflags	@""
	.align	4
.nv.constant0._Z19matmul_naive_float4PKfS0_Pfiii:
	.zero		932


//--------------------- SYMBOLS --------------------------

	.type		.nv.reservedSmem.offset0,@object
	.size		.nv.reservedSmem.offset0,0x4
